	.target	sm_90a

	.elftype	@"ET_EXEC"


//--------------------- .note.nv.tkinfo           --------------------------
	.section	.note.nv.tkinfo,"",@"SHT_NOTE"
	.sectionflags	@"SHF_NOTE_NV_TKINFO"
	.tkinfo
        /*0018*/ 	.word	0x00000002
        /*0030*/ 	.string	""
        /*0030*/ 	.string	"ptxas"
        /*0030*/ 	.string	"Cuda compilation tools, release 13.0, V13.0.88"
        /*0030*/ 	.string	"Build cuda_13.0.r13.0/compiler.36424714_0"
        /*0030*/ 	.string	"-arch sm_90a -m 64 "



//--------------------- .note.nv.cuinfo           --------------------------
	.section	.note.nv.cuinfo,"",@"SHT_NOTE"
	.sectionflags	@"SHF_NOTE_NV_CUINFO"
        /*0018*/ 	.short	0x0002
        /*001a*/ 	.short	0x005a
        /*001c*/ 	.short	0x0082
	.zero		2


//--------------------- .nv.info                  --------------------------
	.section	.nv.info,"",@"SHT_CUDA_INFO"
	.align	4


	//----- nvinfo : EIATTR_REGCOUNT
	.align		4
        /*0000*/ 	.byte	0x04, 0x2f
        /*0002*/ 	.short	(.L_12 - .L_11)
	.align		4
.L_11:
        /*0004*/ 	.word	index@(_ZN7cutlass13device_kernelINS_4conv6kernel13ConvUniversalINS1_16ConvProblemShapeILNS1_8OperatorE1ELi3EEENS1_10collective14CollectiveConvINS1_46MainloopSm90TmaGmmaWarpSpecializedImplicitGemmILS5_1ELi7ELi3EN4cute5tupleIJNSA_1CILi1EEESD_SD_EEENS1_36KernelImplicitTmaWarpSpecializedSm90ELi1EEENSB_IJNSC_ILi128EEESH_NSB_IJNSC_ILi64EEEEEEEEENS_10bfloat16_tESL_NSA_8TiledMMAINSA_8MMA_AtomIJNSA_4SM904GMMA28MMA_64x128x16_F32BF16BF16_SSILNSP_5MajorE0ELSR_1ELNSP_7ScaleInE1ELSS_1EEEEEENSA_6LayoutISE_NSB_IJNSC_ILi0EEESW_SW_EEEEENSB_IJNSA_10UnderscoreESZ_SZ_EEEEENS7_6detail26Sm90ImplicitGemmTileTraitsINSA_20SM90_TMA_LOAD_IM2COLENSA_14ComposedLayoutINSA_7SwizzleILi3ELi4ELi3EEENSA_18smem_ptr_flag_bitsILi16EEENSV_INSB_IJNSB_IJNSC_ILi8EEENSC_ILi16EEEEEENSB_IJSI_SD_EEENSB_IJSD_NSC_ILi7EEEEEEEEENSB_IJNSB_IJSI_NSC_ILi512EEEEEENSB_IJSD_SW_EEENSB_IJSW_NSC_ILi8192EEEEEEEEEEEEEvEENS13_INSA_13SM90_TMA_LOADENS15_IS17_S19_NSV_INSB_IJNSB_IJSI_NSC_ILi2EEEEEENSB_IJS1A_S1A_EEES1F_EEENSB_IJNSB_IJSD_NSC_ILi4096EEEEEES1I_S1L_EEEEEEEvEEEENS_8epilogue10collective6detail29Sm90TmaWarpSpecializedAdapterINS23_15DefaultEpilogueISL_NSB_IJNSB_IJllllEEESD_SW_EEES28_NS22_6thread17LinearCombinationISL_Li1EffLNS29_9ScaleType4KindE0ELNS_15FloatRoundStyleE2ESL_EENS_4gemm15EpilogueDefaultEEEEEvvEEEEvNT_6ParamsE)
        /*0008*/ 	.word	0x0000009a


	//----- nvinfo : EIATTR_FRAME_SIZE
	.align		4
.L_12:
        /*000c*/ 	.byte	0x04, 0x11
        /*000e*/ 	.short	(.L_14 - .L_13)
	.align		4
.L_13:
        /*0010*/ 	.word	index@(_ZN7cutlass13device_kernelINS_4conv6kernel13ConvUniversalINS1_16ConvProblemShapeILNS1_8OperatorE1ELi3EEENS1_10collective14CollectiveConvINS1_46MainloopSm90TmaGmmaWarpSpecializedImplicitGemmILS5_1ELi7ELi3EN4cute5tupleIJNSA_1CILi1EEESD_SD_EEENS1_36KernelImplicitTmaWarpSpecializedSm90ELi1EEENSB_IJNSC_ILi128EEESH_NSB_IJNSC_ILi64EEEEEEEEENS_10bfloat16_tESL_NSA_8TiledMMAINSA_8MMA_AtomIJNSA_4SM904GMMA28MMA_64x128x16_F32BF16BF16_SSILNSP_5MajorE0ELSR_1ELNSP_7ScaleInE1ELSS_1EEEEEENSA_6LayoutISE_NSB_IJNSC_ILi0EEESW_SW_EEEEENSB_IJNSA_10UnderscoreESZ_SZ_EEEEENS7_6detail26Sm90ImplicitGemmTileTraitsINSA_20SM90_TMA_LOAD_IM2COLENSA_14ComposedLayoutINSA_7SwizzleILi3ELi4ELi3EEENSA_18smem_ptr_flag_bitsILi16EEENSV_INSB_IJNSB_IJNSC_ILi8EEENSC_ILi16EEEEEENSB_IJSI_SD_EEENSB_IJSD_NSC_ILi7EEEEEEEEENSB_IJNSB_IJSI_NSC_ILi512EEEEEENSB_IJSD_SW_EEENSB_IJSW_NSC_ILi8192EEEEEEEEEEEEEvEENS13_INSA_13SM90_TMA_LOADENS15_IS17_S19_NSV_INSB_IJNSB_IJSI_NSC_ILi2EEEEEENSB_IJS1A_S1A_EEES1F_EEENSB_IJNSB_IJSD_NSC_ILi4096EEEEEES1I_S1L_EEEEEEEvEEEENS_8epilogue10collective6detail29Sm90TmaWarpSpecializedAdapterINS23_15DefaultEpilogueISL_NSB_IJNSB_IJllllEEESD_SW_EEES28_NS22_6thread17LinearCombinationISL_Li1EffLNS29_9ScaleType4KindE0ELNS_15FloatRoundStyleE2ESL_EENS_4gemm15EpilogueDefaultEEEEEvvEEEEvNT_6ParamsE)
        /*0014*/ 	.word	0x00000000


	//----- nvinfo : EIATTR_MIN_STACK_SIZE
	.align		4
.L_14:
        /*0018*/ 	.byte	0x04, 0x12
        /*001a*/ 	.short	(.L_16 - .L_15)
	.align		4
.L_15:
        /*001c*/ 	.word	index@(_ZN7cutlass13device_kernelINS_4conv6kernel13ConvUniversalINS1_16ConvProblemShapeILNS1_8OperatorE1ELi3EEENS1_10collective14CollectiveConvINS1_46MainloopSm90TmaGmmaWarpSpecializedImplicitGemmILS5_1ELi7ELi3EN4cute5tupleIJNSA_1CILi1EEESD_SD_EEENS1_36KernelImplicitTmaWarpSpecializedSm90ELi1EEENSB_IJNSC_ILi128EEESH_NSB_IJNSC_ILi64EEEEEEEEENS_10bfloat16_tESL_NSA_8TiledMMAINSA_8MMA_AtomIJNSA_4SM904GMMA28MMA_64x128x16_F32BF16BF16_SSILNSP_5MajorE0ELSR_1ELNSP_7ScaleInE1ELSS_1EEEEEENSA_6LayoutISE_NSB_IJNSC_ILi0EEESW_SW_EEEEENSB_IJNSA_10UnderscoreESZ_SZ_EEEEENS7_6detail26Sm90ImplicitGemmTileTraitsINSA_20SM90_TMA_LOAD_IM2COLENSA_14ComposedLayoutINSA_7SwizzleILi3ELi4ELi3EEENSA_18smem_ptr_flag_bitsILi16EEENSV_INSB_IJNSB_IJNSC_ILi8EEENSC_ILi16EEEEEENSB_IJSI_SD_EEENSB_IJSD_NSC_ILi7EEEEEEEEENSB_IJNSB_IJSI_NSC_ILi512EEEEEENSB_IJSD_SW_EEENSB_IJSW_NSC_ILi8192EEEEEEEEEEEEEvEENS13_INSA_13SM90_TMA_LOADENS15_IS17_S19_NSV_INSB_IJNSB_IJSI_NSC_ILi2EEEEEENSB_IJS1A_S1A_EEES1F_EEENSB_IJNSB_IJSD_NSC_ILi4096EEEEEES1I_S1L_EEEEEEEvEEEENS_8epilogue10collective6detail29Sm90TmaWarpSpecializedAdapterINS23_15DefaultEpilogueISL_NSB_IJNSB_IJllllEEESD_SW_EEES28_NS22_6thread17LinearCombinationISL_Li1EffLNS29_9ScaleType4KindE0ELNS_15FloatRoundStyleE2ESL_EENS_4gemm15EpilogueDefaultEEEEEvvEEEEvNT_6ParamsE)
        /*0020*/ 	.word	0x00000000
.L_16:


//--------------------- .nv.compat                --------------------------
	.section	.nv.compat,"",@"SHT_CUDA_COMPAT_INFO"
	.align	4
        /*0000*/ 	.byte	0x02, 0x09, 0x01, 0x00, 0x02, 0x02, 0x04, 0x00, 0x02, 0x05, 0x05, 0x00, 0x03, 0x07, 0x01, 0x01
        /*0010*/ 	.byte	0x02, 0x03, 0x01, 0x00, 0x02, 0x06, 0x01, 0x00, 0x04, 0x0b, 0x08, 0x00, 0x00, 0x00, 0x00, 0x00
        /*0020*/ 	.byte	0x00, 0x00, 0x00, 0x00


//--------------------- .nv.info._ZN7cutlass13device_kernelINS_4conv6kernel13ConvUniversalINS1_16ConvProblemShapeILNS1_8OperatorE1ELi3EEENS1_10collective14CollectiveConvINS1_46MainloopSm90TmaGmmaWarpSpecializedImplicitGemmILS5_1ELi7ELi3EN4cute5tupleIJNSA_1CILi1EEESD_SD_EEENS1_36KernelImplicitTmaWarpSpecializedSm90ELi1EEENSB_IJNSC_ILi128EEESH_NSB_IJNSC_ILi64EEEEEEEEENS_10bfloat16_tESL_NSA_8TiledMMAINSA_8MMA_AtomIJNSA_4SM904GMMA28MMA_64x128x16_F32BF16BF16_SSILNSP_5MajorE0ELSR_1ELNSP_7ScaleInE1ELSS_1EEEEEENSA_6LayoutISE_NSB_IJNSC_ILi0EEESW_SW_EEEEENSB_IJNSA_10UnderscoreESZ_SZ_EEEEENS7_6detail26Sm90ImplicitGemmTileTraitsINSA_20SM90_TMA_LOAD_IM2COLENSA_14ComposedLayoutINSA_7SwizzleILi3ELi4ELi3EEENSA_18smem_ptr_flag_bitsILi16EEENSV_INSB_IJNSB_IJNSC_ILi8EEENSC_ILi16EEEEEENSB_IJSI_SD_EEENSB_IJSD_NSC_ILi7EEEEEEEEENSB_IJNSB_IJSI_NSC_ILi512EEEEEENSB_IJSD_SW_EEENSB_IJSW_NSC_ILi8192EEEEEEEEEEEEEvEENS13_INSA_13SM90_TMA_LOADENS15_IS17_S19_NSV_INSB_IJNSB_IJSI_NSC_ILi2EEEEEENSB_IJS1A_S1A_EEES1F_EEENSB_IJNSB_IJSD_NSC_ILi4096EEEEEES1I_S1L_EEEEEEEvEEEENS_8epilogue10collective6detail29Sm90TmaWarpSpecializedAdapterINS23_15DefaultEpilogueISL_NSB_IJNSB_IJllllEEESD_SW_EEES28_NS22_6thread17LinearCombinationISL_Li1EffLNS29_9ScaleType4KindE0ELNS_15FloatRoundStyleE2ESL_EENS_4gemm15EpilogueDefaultEEEEEvvEEEEvNT_6ParamsE --------------------------
	.section	.nv.info._ZN7cutlass13device_kernelINS_4conv6kernel13ConvUniversalINS1_16ConvProblemShapeILNS1_8OperatorE1ELi3EEENS1_10collective14CollectiveConvINS1_46MainloopSm90TmaGmmaWarpSpecializedImplicitGemmILS5_1ELi7ELi3EN4cute5tupleIJNSA_1CILi1EEESD_SD_EEENS1_36KernelImplicitTmaWarpSpecializedSm90ELi1EEENSB_IJNSC_ILi128EEESH_NSB_IJNSC_ILi64EEEEEEEEENS_10bfloat16_tESL_NSA_8TiledMMAINSA_8MMA_AtomIJNSA_4SM904GMMA28MMA_64x128x16_F32BF16BF16_SSILNSP_5MajorE0ELSR_1ELNSP_7ScaleInE1ELSS_1EEEEEENSA_6LayoutISE_NSB_IJNSC_ILi0EEESW_SW_EEEEENSB_IJNSA_10UnderscoreESZ_SZ_EEEEENS7_6detail26Sm90ImplicitGemmTileTraitsINSA_20SM90_TMA_LOAD_IM2COLENSA_14ComposedLayoutINSA_7SwizzleILi3ELi4ELi3EEENSA_18smem_ptr_flag_bitsILi16EEENSV_INSB_IJNSB_IJNSC_ILi8EEENSC_ILi16EEEEEENSB_IJSI_SD_EEENSB_IJSD_NSC_ILi7EEEEEEEEENSB_IJNSB_IJSI_NSC_ILi512EEEEEENSB_IJSD_SW_EEENSB_IJSW_NSC_ILi8192EEEEEEEEEEEEEvEENS13_INSA_13SM90_TMA_LOADENS15_IS17_S19_NSV_INSB_IJNSB_IJSI_NSC_ILi2EEEEEENSB_IJS1A_S1A_EEES1F_EEENSB_IJNSB_IJSD_NSC_ILi4096EEEEEES1I_S1L_EEEEEEEvEEEENS_8epilogue10collective6detail29Sm90TmaWarpSpecializedAdapterINS23_15DefaultEpilogueISL_NSB_IJNSB_IJllllEEESD_SW_EEES28_NS22_6thread17LinearCombinationISL_Li1EffLNS29_9ScaleType4KindE0ELNS_15FloatRoundStyleE2ESL_EENS_4gemm15EpilogueDefaultEEEEEvvEEEEvNT_6ParamsE,"",@"SHT_CUDA_INFO"
	.sectionflags	@""
	.align	4


	//----- nvinfo : EIATTR_CUDA_API_VERSION
	.align		4
        /*0000*/ 	.byte	0x04, 0x37
        /*0002*/ 	.short	(.L_18 - .L_17)
.L_17:
        /*0004*/ 	.word	0x00000082


	//----- nvinfo : EIATTR_KPARAM_INFO
	.align		4
.L_18:
        /*0008*/ 	.byte	0x04, 0x17
        /*000a*/ 	.short	(.L_20 - .L_19)
.L_19:
        /*000c*/ 	.word	0x00000000
        /*0010*/ 	.short	0x0000
        /*0012*/ 	.short	0x0070
        /*0014*/ 	.byte	0x00, 0xf0, 0x01, 0x10


	//----- nvinfo : EIATTR_SPARSE_MMA_MASK
	.align		4
.L_20:
        /*0018*/ 	.byte	0x03, 0x50
        /*001a*/ 	.short	0x0000


	//----- nvinfo : EIATTR_MAXREG_COUNT
	.align		4
        /*001c*/ 	.byte	0x03, 0x1b
        /*001e*/ 	.short	0x00ff


	//----- nvinfo : EIATTR_NUM_BARRIERS
	.align		4
        /*0020*/ 	.byte	0x02, 0x4c
        /*0022*/ 	.byte	0x01
	.zero		1


	//----- nvinfo : EIATTR_MERCURY_ISA_VERSION
	.align		4
        /*0024*/ 	.byte	0x03, 0x5f
        /*0026*/ 	.short	0x0101


	//----- nvinfo : EIATTR_COOP_GROUP_MASK_REGIDS
	.align		4
        /*0028*/ 	.byte	0x04, 0x29
        /*002a*/ 	.short	(.L_22 - .L_21)


	//   ....[0]....
.L_21:
        /*002c*/ 	.word	0xffffffff


	//   ....[1]....
        /*0030*/ 	.word	0xffffffff


	//   ....[2]....
        /*0034*/ 	.word	0xffffffff


	//----- nvinfo : EIATTR_COOP_GROUP_INSTR_OFFSETS
	.align		4
.L_22:
        /*0038*/ 	.byte	0x04, 0x28
        /*003a*/ 	.short	(.L_24 - .L_23)


	//   ....[0]....
.L_23:
        /*003c*/ 	.word	0x00000060


	//   ....[1]....
        /*0040*/ 	.word	0x00000070


	//   ....[2]....
        /*0044*/ 	.word	0x00000130


	//----- nvinfo : EIATTR_MBARRIER_INSTR_OFFSETS
	.align		4
.L_24:
        /*0048*/ 	.byte	0x04, 0x39
        /*004a*/ 	.short	(.L_26 - .L_25)


	//   ....[0]....
.L_25:
        /*004c*/ 	.word	0x00000250
        /*0050*/ 	.word	0x000000ff
        /*0054*/ 	.word	0x00038000
        /*0058*/ 	.short	0x0100
        /*005a*/ 	.byte	0x08
	.zero		1


	//   ....[1]....
        /*005c*/ 	.word	0x00000260
        /*0060*/ 	.word	0x000000ff
        /*0064*/ 	.word	0x00038038
        /*0068*/ 	.short	0x0100
        /*006a*/ 	.byte	0x08
	.zero		1


	//   ....[2]....
        /*006c*/ 	.word	0x00000270
        /*0070*/ 	.word	0x000000ff
        /*0074*/ 	.word	0x00038008
        /*0078*/ 	.short	0x0100
        /*007a*/ 	.byte	0x08
	.zero		1


	//   ....[3]....
        /*007c*/ 	.word	0x00000280
        /*0080*/ 	.word	0x000000ff
        /*0084*/ 	.word	0x00038040
        /*0088*/ 	.short	0x0100
        /*008a*/ 	.byte	0x08
	.zero		1


	//   ....[4]....
        /*008c*/ 	.word	0x00000290
        /*0090*/ 	.word	0x000000ff
        /*0094*/ 	.word	0x00038010
        /*0098*/ 	.short	0x0100
        /*009a*/ 	.byte	0x08
	.zero		1


	//   ....[5]....
        /*009c*/ 	.word	0x000002a0
        /*00a0*/ 	.word	0x000000ff
        /*00a4*/ 	.word	0x00038048
        /*00a8*/ 	.short	0x0100
        /*00aa*/ 	.byte	0x08
	.zero		1


	//   ....[6]....
        /*00ac*/ 	.word	0x000002b0
        /*00b0*/ 	.word	0x000000ff
        /*00b4*/ 	.word	0x00038018
        /*00b8*/ 	.short	0x0100
        /*00ba*/ 	.byte	0x08
	.zero		1


	//   ....[7]....
        /*00bc*/ 	.word	0x000002c0
        /*00c0*/ 	.word	0x000000ff
        /*00c4*/ 	.word	0x00038050
        /*00c8*/ 	.short	0x0100
        /*00ca*/ 	.byte	0x08
	.zero		1


	//   ....[8]....
        /*00cc*/ 	.word	0x000002d0
        /*00d0*/ 	.word	0x000000ff
        /*00d4*/ 	.word	0x00038020
        /*00d8*/ 	.short	0x0100
        /*00da*/ 	.byte	0x08
	.zero		1


	//   ....[9]....
        /*00dc*/ 	.word	0x000002e0
        /*00e0*/ 	.word	0x000000ff
        /*00e4*/ 	.word	0x00038058
        /*00e8*/ 	.short	0x0100
        /*00ea*/ 	.byte	0x08
	.zero		1


	//   ....[10]....
        /*00ec*/ 	.word	0x000002f0
        /*00f0*/ 	.word	0x000000ff
        /*00f4*/ 	.word	0x00038028
        /*00f8*/ 	.short	0x0100
        /*00fa*/ 	.byte	0x08
	.zero		1


	//   ....[11]....
        /*00fc*/ 	.word	0x00000300
        /*0100*/ 	.word	0x000000ff
        /*0104*/ 	.word	0x00038060
        /*0108*/ 	.short	0x0100
        /*010a*/ 	.byte	0x08
	.zero		1


	//   ....[12]....
        /*010c*/ 	.word	0x00000310
        /*0110*/ 	.word	0x000000ff
        /*0114*/ 	.word	0x00038030
        /*0118*/ 	.short	0x0100
        /*011a*/ 	.byte	0x08
	.zero		1


	//   ....[13]....
        /*011c*/ 	.word	0x00000320
        /*0120*/ 	.word	0x000000ff
        /*0124*/ 	.word	0x00038068
        /*0128*/ 	.short	0x0100
        /*012a*/ 	.byte	0x08
	.zero		1


	//   ....[14]....
        /*012c*/ 	.word	0x00000be0
        /*0130*/ 	.word	0x00000004
        /*0134*/ 	.word	0x00038000
        /*0138*/ 	.short	0x010a
        /*013a*/ 	.byte	0x3f
	.zero		1


	//   ....[15]....
        /*013c*/ 	.word	0x00001040
        /*0140*/ 	.word	0x00000004
        /*0144*/ 	.word	0x00038000
        /*0148*/ 	.short	0x010a
        /*014a*/ 	.byte	0x3f
	.zero		1


	//   ....[16]....
        /*014c*/ 	.word	0x00001320
        /*0150*/ 	.word	0x000000ff
        /*0154*/ 	.word	0x00000000
        /*0158*/ 	.short	0x0101
        /*015a*/ 	.byte	0x08
	.zero		1


	//   ....[17]....
        /*015c*/ 	.word	0x00001530
        /*0160*/ 	.word	0x00000002
        /*0164*/ 	.word	0x00000000
        /*0168*/ 	.short	0x0101
        /*016a*/ 	.byte	0x3f
	.zero		1


	//   ....[18]....
        /*016c*/ 	.word	0x000092b0
        /*0170*/ 	.word	0x0000000d
        /*0174*/ 	.word	0x00038038
        /*0178*/ 	.short	0x010a
        /*017a*/ 	.byte	0x3f
	.zero		1


	//   ....[19]....
        /*017c*/ 	.word	0x00009b50
        /*0180*/ 	.word	0x00000000
        /*0184*/ 	.word	0x00000000
        /*0188*/ 	.short	0x010a
        /*018a*/ 	.byte	0x3f
	.zero		1


	//   ....[20]....
        /*018c*/ 	.word	0x00009c00
        /*0190*/ 	.word	0x00000000
        /*0194*/ 	.word	0x00000000
        /*0198*/ 	.short	0x010a
        /*019a*/ 	.byte	0x3f
	.zero		1


	//   ....[21]....
        /*019c*/ 	.word	0x00009cb0
        /*01a0*/ 	.word	0x00000000
        /*01a4*/ 	.word	0x00000000
        /*01a8*/ 	.short	0x010a
        /*01aa*/ 	.byte	0x3f
	.zero		1


	//   ....[22]....
        /*01ac*/ 	.word	0x00009d60
        /*01b0*/ 	.word	0x00000000
        /*01b4*/ 	.word	0x00000000
        /*01b8*/ 	.short	0x010a
        /*01ba*/ 	.byte	0x3f
	.zero		1


	//   ....[23]....
        /*01bc*/ 	.word	0x00009e10
        /*01c0*/ 	.word	0x00000000
        /*01c4*/ 	.word	0x00000000
        /*01c8*/ 	.short	0x010a
        /*01ca*/ 	.byte	0x3f
	.zero		1


	//   ....[24]....
        /*01cc*/ 	.word	0x00009ec0
        /*01d0*/ 	.word	0x00000000
        /*01d4*/ 	.word	0x00000000
        /*01d8*/ 	.short	0x010a
        /*01da*/ 	.byte	0x3f
	.zero		1


	//   ....[25]....
        /*01dc*/ 	.word	0x00009f70
        /*01e0*/ 	.word	0x00000002
        /*01e4*/ 	.word	0x00000000
        /*01e8*/ 	.short	0x010a
        /*01ea*/ 	.byte	0x3f
	.zero		1


	//----- nvinfo : EIATTR_NUM_MBARRIERS
	.align		4
.L_26:
        /*01ec*/ 	.byte	0x03, 0x38
        /*01ee*/ 	.short	0x000e


	//----- nvinfo : EIATTR_EXIT_INSTR_OFFSETS
	.align		4
        /*01f0*/ 	.byte	0x04, 0x1c
        /*01f2*/ 	.short	(.L_28 - .L_27)


	//   ....[0]....
.L_27:
        /*01f4*/ 	.word	0x00000710


	//   ....[1]....
        /*01f8*/ 	.word	0x00001680


	//   ....[2]....
        /*01fc*/ 	.word	0x00006b80


	//   ....[3]....
        /*0200*/ 	.word	0x00006bb0


	//   ....[4]....
        /*0204*/ 	.word	0x00009050


	//   ....[5]....
        /*0208*/ 	.word	0x00009080


	//   ....[6]....
        /*020c*/ 	.word	0x000090a0


	//   ....[7]....
        /*0210*/ 	.word	0x00009a50


	//   ....[8]....
        /*0214*/ 	.word	0x00009fa0


	//----- nvinfo : EIATTR_MAX_THREADS
	.align		4
.L_28:
        /*0218*/ 	.byte	0x04, 0x05
        /*021a*/ 	.short	(.L_30 - .L_29)
.L_29:
        /*021c*/ 	.word	0x00000100
        /*0220*/ 	.word	0x00000001
        /*0224*/ 	.word	0x00000001


	//----- nvinfo : EIATTR_CRS_STACK_SIZE
	.align		4
.L_30:
        /*0228*/ 	.byte	0x04, 0x1e
        /*022a*/ 	.short	(.L_32 - .L_31)
.L_31:
        /*022c*/ 	.word	0x00000000


	//----- nvinfo : EIATTR_CBANK_PARAM_SIZE
	.align		4
.L_32:
        /*0230*/ 	.byte	0x03, 0x19
        /*0232*/ 	.short	0x0470


	//----- nvinfo : EIATTR_PARAM_CBANK
	.align		4
        /*0234*/ 	.byte	0x04, 0x0a
        /*0236*/ 	.short	(.L_34 - .L_33)
	.align		4
.L_33:
        /*0238*/ 	.word	index@(.nv.constant0._ZN7cutlass13device_kernelINS_4conv6kernel13ConvUniversalINS1_16ConvProblemShapeILNS1_8OperatorE1ELi3EEENS1_10collective14CollectiveConvINS1_46MainloopSm90TmaGmmaWarpSpecializedImplicitGemmILS5_1ELi7ELi3EN4cute5tupleIJNSA_1CILi1EEESD_SD_EEENS1_36KernelImplicitTmaWarpSpecializedSm90ELi1EEENSB_IJNSC_ILi128EEESH_NSB_IJNSC_ILi64EEEEEEEEENS_10bfloat16_tESL_NSA_8TiledMMAINSA_8MMA_AtomIJNSA_4SM904GMMA28MMA_64x128x16_F32BF16BF16_SSILNSP_5MajorE0ELSR_1ELNSP_7ScaleInE1ELSS_1EEEEEENSA_6LayoutISE_NSB_IJNSC_ILi0EEESW_SW_EEEEENSB_IJNSA_10UnderscoreESZ_SZ_EEEEENS7_6detail26Sm90ImplicitGemmTileTraitsINSA_20SM90_TMA_LOAD_IM2COLENSA_14ComposedLayoutINSA_7SwizzleILi3ELi4ELi3EEENSA_18smem_ptr_flag_bitsILi16EEENSV_INSB_IJNSB_IJNSC_ILi8EEENSC_ILi16EEEEEENSB_IJSI_SD_EEENSB_IJSD_NSC_ILi7EEEEEEEEENSB_IJNSB_IJSI_NSC_ILi512EEEEEENSB_IJSD_SW_EEENSB_IJSW_NSC_ILi8192EEEEEEEEEEEEEvEENS13_INSA_13SM90_TMA_LOADENS15_IS17_S19_NSV_INSB_IJNSB_IJSI_NSC_ILi2EEEEEENSB_IJS1A_S1A_EEES1F_EEENSB_IJNSB_IJSD_NSC_ILi4096EEEEEES1I_S1L_EEEEEEEvEEEENS_8epilogue10collective6detail29Sm90TmaWarpSpecializedAdapterINS23_15DefaultEpilogueISL_NSB_IJNSB_IJllllEEESD_SW_EEES28_NS22_6thread17LinearCombinationISL_Li1EffLNS29_9ScaleType4KindE0ELNS_15FloatRoundStyleE2ESL_EENS_4gemm15EpilogueDefaultEEEEEvvEEEEvNT_6ParamsE)
        /*023c*/ 	.short	0x0210
        /*023e*/ 	.short	0x0470


	//----- nvinfo : EIATTR_SW_WAR
	.align		4
.L_34:
        /*0240*/ 	.byte	0x04, 0x36
        /*0242*/ 	.short	(.L_36 - .L_35)
.L_35:
        /*0244*/ 	.word	0x00000008
.L_36:


//--------------------- .nv.callgraph             --------------------------
	.section	.nv.callgraph,"",@"SHT_CUDA_CALLGRAPH"
	.align	4
	.sectionentsize	8
	.align		4
        /*0000*/ 	.word	0x00000000
	.align		4
        /*0004*/ 	.word	0xffffffff
	.align		4
        /*0008*/ 	.word	0x00000000
	.align		4
        /*000c*/ 	.word	0xfffffffe
	.align		4
        /*0010*/ 	.word	0x00000000
	.align		4
        /*0014*/ 	.word	0xfffffffd
	.align		4
        /*0018*/ 	.word	0x00000000
	.align		4
        /*001c*/ 	.word	0xfffffffc


//--------------------- .nv.constant4             --------------------------
	.section	.nv.constant4,"a",@progbits
	.align	8
	.align		8
.nv.constant4:
        /*0000*/ 	.dword	_ZN39_INTERNAL_ea2ecf02_4_k_cu_7a62271e_27944cuda3std3__45__cpo5beginE
	.align		8
        /*0008*/ 	.dword	_ZN39_INTERNAL_ea2ecf02_4_k_cu_7a62271e_27944cuda3std3__45__cpo3endE
	.align		8
        /*0010*/ 	.dword	_ZN39_INTERNAL_ea2ecf02_4_k_cu_7a62271e_27944cuda3std3__45__cpo6cbeginE
	.align		8
        /*0018*/ 	.dword	_ZN39_INTERNAL_ea2ecf02_4_k_cu_7a62271e_27944cuda3std3__45__cpo4cendE
	.align		8
        /*0020*/ 	.dword	_ZN39_INTERNAL_ea2ecf02_4_k_cu_7a62271e_27944cuda3std3__441_GLOBAL__N__ea2ecf02_4_k_cu_7a62271e_27946ignoreE
	.align		8
        /*0028*/ 	.dword	_ZN39_INTERNAL_ea2ecf02_4_k_cu_7a62271e_27944cuda3std3__419piecewise_constructE
	.align		8
        /*0030*/ 	.dword	_ZN39_INTERNAL_ea2ecf02_4_k_cu_7a62271e_27944cuda3std3__48in_placeE
	.align		8
        /*0038*/ 	.dword	_ZN39_INTERNAL_ea2ecf02_4_k_cu_7a62271e_27944cuda3std6ranges3__45__cpo4swapE
	.align		8
        /*0040*/ 	.dword	_ZN39_INTERNAL_ea2ecf02_4_k_cu_7a62271e_27944cuda3std6ranges3__45__cpo9iter_moveE
	.align		8
        /*0048*/ 	.dword	_ZN39_INTERNAL_ea2ecf02_4_k_cu_7a62271e_27944cute7productE
	.align		8
        /*0050*/ 	.dword	_ZN39_INTERNAL_ea2ecf02_4_k_cu_7a62271e_27944cute1_E


//--------------------- .text._ZN7cutlass13device_kernelINS_4conv6kernel13ConvUniversalINS1_16ConvProblemShapeILNS1_8OperatorE1ELi3EEENS1_10collective14CollectiveConvINS1_46MainloopSm90TmaGmmaWarpSpecializedImplicitGemmILS5_1ELi7ELi3EN4cute5tupleIJNSA_1CILi1EEESD_SD_EEENS1_36KernelImplicitTmaWarpSpecializedSm90ELi1EEENSB_IJNSC_ILi128EEESH_NSB_IJNSC_ILi64EEEEEEEEENS_10bfloat16_tESL_NSA_8TiledMMAINSA_8MMA_AtomIJNSA_4SM904GMMA28MMA_64x128x16_F32BF16BF16_SSILNSP_5MajorE0ELSR_1ELNSP_7ScaleInE1ELSS_1EEEEEENSA_6LayoutISE_NSB_IJNSC_ILi0EEESW_SW_EEEEENSB_IJNSA_10UnderscoreESZ_SZ_EEEEENS7_6detail26Sm90ImplicitGemmTileTraitsINSA_20SM90_TMA_LOAD_IM2COLENSA_14ComposedLayoutINSA_7SwizzleILi3ELi4ELi3EEENSA_18smem_ptr_flag_bitsILi16EEENSV_INSB_IJNSB_IJNSC_ILi8EEENSC_ILi16EEEEEENSB_IJSI_SD_EEENSB_IJSD_NSC_ILi7EEEEEEEEENSB_IJNSB_IJSI_NSC_ILi512EEEEEENSB_IJSD_SW_EEENSB_IJSW_NSC_ILi8192EEEEEEEEEEEEEvEENS13_INSA_13SM90_TMA_LOADENS15_IS17_S19_NSV_INSB_IJNSB_IJSI_NSC_ILi2EEEEEENSB_IJS1A_S1A_EEES1F_EEENSB_IJNSB_IJSD_NSC_ILi4096EEEEEES1I_S1L_EEEEEEEvEEEENS_8epilogue10collective6detail29Sm90TmaWarpSpecializedAdapterINS23_15DefaultEpilogueISL_NSB_IJNSB_IJllllEEESD_SW_EEES28_NS22_6thread17LinearCombinationISL_Li1EffLNS29_9ScaleType4KindE0ELNS_15FloatRoundStyleE2ESL_EENS_4gemm15EpilogueDefaultEEEEEvvEEEEvNT_6ParamsE --------------------------
	.section	.text._ZN7cutlass13device_kernelINS_4conv6kernel13ConvUniversalINS1_16ConvProblemShapeILNS1_8OperatorE1ELi3EEENS1_10collective14CollectiveConvINS1_46MainloopSm90TmaGmmaWarpSpecializedImplicitGemmILS5_1ELi7ELi3EN4cute5tupleIJNSA_1CILi1EEESD_SD_EEENS1_36KernelImplicitTmaWarpSpecializedSm90ELi1EEENSB_IJNSC_ILi128EEESH_NSB_IJNSC_ILi64EEEEEEEEENS_10bfloat16_tESL_NSA_8TiledMMAINSA_8MMA_AtomIJNSA_4SM904GMMA28MMA_64x128x16_F32BF16BF16_SSILNSP_5MajorE0ELSR_1ELNSP_7ScaleInE1ELSS_1EEEEEENSA_6LayoutISE_NSB_IJNSC_ILi0EEESW_SW_EEEEENSB_IJNSA_10UnderscoreESZ_SZ_EEEEENS7_6detail26Sm90ImplicitGemmTileTraitsINSA_20SM90_TMA_LOAD_IM2COLENSA_14ComposedLayoutINSA_7SwizzleILi3ELi4ELi3EEENSA_18smem_ptr_flag_bitsILi16EEENSV_INSB_IJNSB_IJNSC_ILi8EEENSC_ILi16EEEEEENSB_IJSI_SD_EEENSB_IJSD_NSC_ILi7EEEEEEEEENSB_IJNSB_IJSI_NSC_ILi512EEEEEENSB_IJSD_SW_EEENSB_IJSW_NSC_ILi8192EEEEEEEEEEEEEvEENS13_INSA_13SM90_TMA_LOADENS15_IS17_S19_NSV_INSB_IJNSB_IJSI_NSC_ILi2EEEEEENSB_IJS1A_S1A_EEES1F_EEENSB_IJNSB_IJSD_NSC_ILi4096EEEEEES1I_S1L_EEEEEEEvEEEENS_8epilogue10collective6detail29Sm90TmaWarpSpecializedAdapterINS23_15DefaultEpilogueISL_NSB_IJNSB_IJllllEEESD_SW_EEES28_NS22_6thread17LinearCombinationISL_Li1EffLNS29_9ScaleType4KindE0ELNS_15FloatRoundStyleE2ESL_EENS_4gemm15EpilogueDefaultEEEEEvvEEEEvNT_6ParamsE,"ax",@progbits
	.align	128
.text._ZN7cutlass13device_kernelINS_4conv6kernel13ConvUniversalINS1_16ConvProblemShapeILNS1_8OperatorE1ELi3EEENS1_10collective14CollectiveConvINS1_46MainloopSm90TmaGmmaWarpSpecializedImplicitGemmILS5_1ELi7ELi3EN4cute5tupleIJNSA_1CILi1EEESD_SD_EEENS1_36KernelImplicitTmaWarpSpecializedSm90ELi1EEENSB_IJNSC_ILi128EEESH_NSB_IJNSC_ILi64EEEEEEEEENS_10bfloat16_tESL_NSA_8TiledMMAINSA_8MMA_AtomIJNSA_4SM904GMMA28MMA_64x128x16_F32BF16BF16_SSILNSP_5MajorE0ELSR_1ELNSP_7ScaleInE1ELSS_1EEEEEENSA_6LayoutISE_NSB_IJNSC_ILi0EEESW_SW_EEEEENSB_IJNSA_10UnderscoreESZ_SZ_EEEEENS7_6detail26Sm90ImplicitGemmTileTraitsINSA_20SM90_TMA_LOAD_IM2COLENSA_14ComposedLayoutINSA_7SwizzleILi3ELi4ELi3EEENSA_18smem_ptr_flag_bitsILi16EEENSV_INSB_IJNSB_IJNSC_ILi8EEENSC_ILi16EEEEEENSB_IJSI_SD_EEENSB_IJSD_NSC_ILi7EEEEEEEEENSB_IJNSB_IJSI_NSC_ILi512EEEEEENSB_IJSD_SW_EEENSB_IJSW_NSC_ILi8192EEEEEEEEEEEEEvEENS13_INSA_13SM90_TMA_LOADENS15_IS17_S19_NSV_INSB_IJNSB_IJSI_NSC_ILi2EEEEEENSB_IJS1A_S1A_EEES1F_EEENSB_IJNSB_IJSD_NSC_ILi4096EEEEEES1I_S1L_EEEEEEEvEEEENS_8epilogue10collective6detail29Sm90TmaWarpSpecializedAdapterINS23_15DefaultEpilogueISL_NSB_IJNSB_IJllllEEESD_SW_EEES28_NS22_6thread17LinearCombinationISL_Li1EffLNS29_9ScaleType4KindE0ELNS_15FloatRoundStyleE2ESL_EENS_4gemm15EpilogueDefaultEEEEEvvEEEEvNT_6ParamsE:
        .type           _ZN7cutlass13device_kernelINS_4conv6kernel13ConvUniversalINS1_16ConvProblemShapeILNS1_8OperatorE1ELi3EEENS1_10collective14CollectiveConvINS1_46MainloopSm90TmaGmmaWarpSpecializedImplicitGemmILS5_1ELi7ELi3EN4cute5tupleIJNSA_1CILi1EEESD_SD_EEENS1_36KernelImplicitTmaWarpSpecializedSm90ELi1EEENSB_IJNSC_ILi128EEESH_NSB_IJNSC_ILi64EEEEEEEEENS_10bfloat16_tESL_NSA_8TiledMMAINSA_8MMA_AtomIJNSA_4SM904GMMA28MMA_64x128x16_F32BF16BF16_SSILNSP_5MajorE0ELSR_1ELNSP_7ScaleInE1ELSS_1EEEEEENSA_6LayoutISE_NSB_IJNSC_ILi0EEESW_SW_EEEEENSB_IJNSA_10UnderscoreESZ_SZ_EEEEENS7_6detail26Sm90ImplicitGemmTileTraitsINSA_20SM90_TMA_LOAD_IM2COLENSA_14ComposedLayoutINSA_7SwizzleILi3ELi4ELi3EEENSA_18smem_ptr_flag_bitsILi16EEENSV_INSB_IJNSB_IJNSC_ILi8EEENSC_ILi16EEEEEENSB_IJSI_SD_EEENSB_IJSD_NSC_ILi7EEEEEEEEENSB_IJNSB_IJSI_NSC_ILi512EEEEEENSB_IJSD_SW_EEENSB_IJSW_NSC_ILi8192EEEEEEEEEEEEEvEENS13_INSA_13SM90_TMA_LOADENS15_IS17_S19_NSV_INSB_IJNSB_IJSI_NSC_ILi2EEEEEENSB_IJS1A_S1A_EEES1F_EEENSB_IJNSB_IJSD_NSC_ILi4096EEEEEES1I_S1L_EEEEEEEvEEEENS_8epilogue10collective6detail29Sm90TmaWarpSpecializedAdapterINS23_15DefaultEpilogueISL_NSB_IJNSB_IJllllEEESD_SW_EEES28_NS22_6thread17LinearCombinationISL_Li1EffLNS29_9ScaleType4KindE0ELNS_15FloatRoundStyleE2ESL_EENS_4gemm15EpilogueDefaultEEEEEvvEEEEvNT_6ParamsE,@function
        .size           _ZN7cutlass13device_kernelINS_4conv6kernel13ConvUniversalINS1_16ConvProblemShapeILNS1_8OperatorE1ELi3EEENS1_10collective14CollectiveConvINS1_46MainloopSm90TmaGmmaWarpSpecializedImplicitGemmILS5_1ELi7ELi3EN4cute5tupleIJNSA_1CILi1EEESD_SD_EEENS1_36KernelImplicitTmaWarpSpecializedSm90ELi1EEENSB_IJNSC_ILi128EEESH_NSB_IJNSC_ILi64EEEEEEEEENS_10bfloat16_tESL_NSA_8TiledMMAINSA_8MMA_AtomIJNSA_4SM904GMMA28MMA_64x128x16_F32BF16BF16_SSILNSP_5MajorE0ELSR_1ELNSP_7ScaleInE1ELSS_1EEEEEENSA_6LayoutISE_NSB_IJNSC_ILi0EEESW_SW_EEEEENSB_IJNSA_10UnderscoreESZ_SZ_EEEEENS7_6detail26Sm90ImplicitGemmTileTraitsINSA_20SM90_TMA_LOAD_IM2COLENSA_14ComposedLayoutINSA_7SwizzleILi3ELi4ELi3EEENSA_18smem_ptr_flag_bitsILi16EEENSV_INSB_IJNSB_IJNSC_ILi8EEENSC_ILi16EEEEEENSB_IJSI_SD_EEENSB_IJSD_NSC_ILi7EEEEEEEEENSB_IJNSB_IJSI_NSC_ILi512EEEEEENSB_IJSD_SW_EEENSB_IJSW_NSC_ILi8192EEEEEEEEEEEEEvEENS13_INSA_13SM90_TMA_LOADENS15_IS17_S19_NSV_INSB_IJNSB_IJSI_NSC_ILi2EEEEEENSB_IJS1A_S1A_EEES1F_EEENSB_IJNSB_IJSD_NSC_ILi4096EEEEEES1I_S1L_EEEEEEEvEEEENS_8epilogue10collective6detail29Sm90TmaWarpSpecializedAdapterINS23_15DefaultEpilogueISL_NSB_IJNSB_IJllllEEESD_SW_EEES28_NS22_6thread17LinearCombinationISL_Li1EffLNS29_9ScaleType4KindE0ELNS_15FloatRoundStyleE2ESL_EENS_4gemm15EpilogueDefaultEEEEEvvEEEEvNT_6ParamsE,(.L_x_288 - _ZN7cutlass13device_kernelINS_4conv6kernel13ConvUniversalINS1_16ConvProblemShapeILNS1_8OperatorE1ELi3EEENS1_10collective14CollectiveConvINS1_46MainloopSm90TmaGmmaWarpSpecializedImplicitGemmILS5_1ELi7ELi3EN4cute5tupleIJNSA_1CILi1EEESD_SD_EEENS1_36KernelImplicitTmaWarpSpecializedSm90ELi1EEENSB_IJNSC_ILi128EEESH_NSB_IJNSC_ILi64EEEEEEEEENS_10bfloat16_tESL_NSA_8TiledMMAINSA_8MMA_AtomIJNSA_4SM904GMMA28MMA_64x128x16_F32BF16BF16_SSILNSP_5MajorE0ELSR_1ELNSP_7ScaleInE1ELSS_1EEEEEENSA_6LayoutISE_NSB_IJNSC_ILi0EEESW_SW_EEEEENSB_IJNSA_10UnderscoreESZ_SZ_EEEEENS7_6detail26Sm90ImplicitGemmTileTraitsINSA_20SM90_TMA_LOAD_IM2COLENSA_14ComposedLayoutINSA_7SwizzleILi3ELi4ELi3EEENSA_18smem_ptr_flag_bitsILi16EEENSV_INSB_IJNSB_IJNSC_ILi8EEENSC_ILi16EEEEEENSB_IJSI_SD_EEENSB_IJSD_NSC_ILi7EEEEEEEEENSB_IJNSB_IJSI_NSC_ILi512EEEEEENSB_IJSD_SW_EEENSB_IJSW_NSC_ILi8192EEEEEEEEEEEEEvEENS13_INSA_13SM90_TMA_LOADENS15_IS17_S19_NSV_INSB_IJNSB_IJSI_NSC_ILi2EEEEEENSB_IJS1A_S1A_EEES1F_EEENSB_IJNSB_IJSD_NSC_ILi4096EEEEEES1I_S1L_EEEEEEEvEEEENS_8epilogue10collective6detail29Sm90TmaWarpSpecializedAdapterINS23_15DefaultEpilogueISL_NSB_IJNSB_IJllllEEESD_SW_EEES28_NS22_6thread17LinearCombinationISL_Li1EffLNS29_9ScaleType4KindE0ELNS_15FloatRoundStyleE2ESL_EENS_4gemm15EpilogueDefaultEEEEEvvEEEEvNT_6ParamsE)
        .other          _ZN7cutlass13device_kernelINS_4conv6kernel13ConvUniversalINS1_16ConvProblemShapeILNS1_8OperatorE1ELi3EEENS1_10collective14CollectiveConvINS1_46MainloopSm90TmaGmmaWarpSpecializedImplicitGemmILS5_1ELi7ELi3EN4cute5tupleIJNSA_1CILi1EEESD_SD_EEENS1_36KernelImplicitTmaWarpSpecializedSm90ELi1EEENSB_IJNSC_ILi128EEESH_NSB_IJNSC_ILi64EEEEEEEEENS_10bfloat16_tESL_NSA_8TiledMMAINSA_8MMA_AtomIJNSA_4SM904GMMA28MMA_64x128x16_F32BF16BF16_SSILNSP_5MajorE0ELSR_1ELNSP_7ScaleInE1ELSS_1EEEEEENSA_6LayoutISE_NSB_IJNSC_ILi0EEESW_SW_EEEEENSB_IJNSA_10UnderscoreESZ_SZ_EEEEENS7_6detail26Sm90ImplicitGemmTileTraitsINSA_20SM90_TMA_LOAD_IM2COLENSA_14ComposedLayoutINSA_7SwizzleILi3ELi4ELi3EEENSA_18smem_ptr_flag_bitsILi16EEENSV_INSB_IJNSB_IJNSC_ILi8EEENSC_ILi16EEEEEENSB_IJSI_SD_EEENSB_IJSD_NSC_ILi7EEEEEEEEENSB_IJNSB_IJSI_NSC_ILi512EEEEEENSB_IJSD_SW_EEENSB_IJSW_NSC_ILi8192EEEEEEEEEEEEEvEENS13_INSA_13SM90_TMA_LOADENS15_IS17_S19_NSV_INSB_IJNSB_IJSI_NSC_ILi2EEEEEENSB_IJS1A_S1A_EEES1F_EEENSB_IJNSB_IJSD_NSC_ILi4096EEEEEES1I_S1L_EEEEEEEvEEEENS_8epilogue10collective6detail29Sm90TmaWarpSpecializedAdapterINS23_15DefaultEpilogueISL_NSB_IJNSB_IJllllEEESD_SW_EEES28_NS22_6thread17LinearCombinationISL_Li1EffLNS29_9ScaleType4KindE0ELNS_15FloatRoundStyleE2ESL_EENS_4gemm15EpilogueDefaultEEEEEvvEEEEvNT_6ParamsE,@"STO_CUDA_ENTRY STV_DEFAULT"
_ZN7cutlass13device_kernelINS_4conv6kernel13ConvUniversalINS1_16ConvProblemShapeILNS1_8OperatorE1ELi3EEENS1_10collective14CollectiveConvINS1_46MainloopSm90TmaGmmaWarpSpecializedImplicitGemmILS5_1ELi7ELi3EN4cute5tupleIJNSA_1CILi1EEESD_SD_EEENS1_36KernelImplicitTmaWarpSpecializedSm90ELi1EEENSB_IJNSC_ILi128EEESH_NSB_IJNSC_ILi64EEEEEEEEENS_10bfloat16_tESL_NSA_8TiledMMAINSA_8MMA_AtomIJNSA_4SM904GMMA28MMA_64x128x16_F32BF16BF16_SSILNSP_5MajorE0ELSR_1ELNSP_7ScaleInE1ELSS_1EEEEEENSA_6LayoutISE_NSB_IJNSC_ILi0EEESW_SW_EEEEENSB_IJNSA_10UnderscoreESZ_SZ_EEEEENS7_6detail26Sm90ImplicitGemmTileTraitsINSA_20SM90_TMA_LOAD_IM2COLENSA_14ComposedLayoutINSA_7SwizzleILi3ELi4ELi3EEENSA_18smem_ptr_flag_bitsILi16EEENSV_INSB_IJNSB_IJNSC_ILi8EEENSC_ILi16EEEEEENSB_IJSI_SD_EEENSB_IJSD_NSC_ILi7EEEEEEEEENSB_IJNSB_IJSI_NSC_ILi512EEEEEENSB_IJSD_SW_EEENSB_IJSW_NSC_ILi8192EEEEEEEEEEEEEvEENS13_INSA_13SM90_TMA_LOADENS15_IS17_S19_NSV_INSB_IJNSB_IJSI_NSC_ILi2EEEEEENSB_IJS1A_S1A_EEES1F_EEENSB_IJNSB_IJSD_NSC_ILi4096EEEEEES1I_S1L_EEEEEEEvEEEENS_8epilogue10collective6detail29Sm90TmaWarpSpecializedAdapterINS23_15DefaultEpilogueISL_NSB_IJNSB_IJllllEEESD_SW_EEES28_NS22_6thread17LinearCombinationISL_Li1EffLNS29_9ScaleType4KindE0ELNS_15FloatRoundStyleE2ESL_EENS_4gemm15EpilogueDefaultEEEEEvvEEEEvNT_6ParamsE:
[----:B------:R-:W-:Y:S01]  /*0000*/  LDC R1, c[0x0][0x28] ;  /* 0x00000a00ff017b82 */ /* 0x000fe20000000800 */
[----:B------:R-:W0:Y:S01]  /*0010*/  S2R R6, SR_TID.X ;  /* 0x0000000000067919 */ /* 0x000e220000002100 */
[----:B------:R-:W-:Y:S01]  /*0020*/  ELECT P0, URZ, PT ;  /* 0x00000000003f782f */ /* 0x000fe20003800000 */
[----:B------:R-:W-:Y:S01]  /*0030*/  BSSY B0, `(.L_x_0) ;  /* 0x000000f000007945 */ /* 0x000fe20003800000 */
[--C-:B0-----:R-:W-:Y:S02]  /*0040*/  SHF.R.U32.HI R0, RZ, 0x5, R6.reuse ;  /* 0x00000005ff007819 */ /* 0x101fe40000011606 */
[----:B------:R-:W-:-:S03]  /*0050*/  SHF.R.U32.HI R3, RZ, 0x7, R6 ;  /* 0x00000007ff037819 */ /* 0x000fc60000011606 */
[----:B------:R-:W0:Y:S04]  /*0060*/  SHFL.IDX PT, R2, R0, RZ, 0x1f ;  /* 0x00001fff00027589 */ /* 0x000e2800000e0000 */
[----:B------:R1:W2:Y:S01]  /*0070*/  SHFL.IDX PT, R5, R3, RZ, 0x1f ;  /* 0x00001fff03057589 */ /* 0x0002a200000e0000 */
[----:B0-----:R-:W-:-:S13]  /*0080*/  ISETP.NE.OR P0, PT, R2, RZ, !P0 ;  /* 0x000000ff0200720c */ /* 0x001fda0004705670 */
[----:B-12---:R-:W-:Y:S05]  /*0090*/  @P0 BRA `(.L_x_1) ;  /* 0x0000000000200947 */ /* 0x006fea0003800000 */
[----:B------:R-:W-:Y:S02]  /*00a0*/  ULDC.64 UR4, c[0x0][0x198] ;  /* 0x0000660000047ab9 */ /* 0x000fe40000000a00 */
[----:B------:R-:W-:Y:S02]  /*00b0*/  UIADD3 UR6, UP0, UR4, 0xf0, URZ ;  /* 0x000000f004067890 */ /* 0x000fe4000ff1e03f */
[----:B------:R-:W-:Y:S02]  /*00c0*/  UIADD3 UR4, UP1, UR4, 0x270, URZ ;  /* 0x0000027004047890 */ /* 0x000fe4000ff3e03f */
[----:B------:R-:W-:Y:S02]  /*00d0*/  UIADD3.X UR7, URZ, UR5, URZ, UP0, !UPT ;  /* 0x000000053f077290 */ /* 0x000fe400087fe43f */
[----:B------:R-:W-:-:S07]  /*00e0*/  UIADD3.X UR5, URZ, UR5, URZ, UP1, !UPT ;  /* 0x000000053f057290 */ /* 0x000fce0008ffe43f */
[----:B------:R0:W-:Y:S02]  /*00f0*/  UTMACCTL.PF [UR6] ;  /* 0x00000000060079b9 */ /* 0x0001e40008040000 */
[----:B------:R0:W-:Y:S02]  /*0100*/  UTMACCTL.PF [UR4] ;  /* 0x00000000040079b9 */ /* 0x0001e40008040000 */
[----:B0-----:R-:W-:Y:S01]  /*0110*/  NOP ;  /* 0x0000000000007918 */ /* 0x001fe20000000000 */
.L_x_1:
[----:B------:R-:W-:Y:S05]  /*0120*/  BSYNC B0 ;  /* 0x0000000000007941 */ /* 0x000fea0003800000 */
.L_x_0:
[----:B------:R-:W0:Y:S01]  /*0130*/  SHFL.IDX PT, R0, R0, RZ, 0x1f ;  /* 0x00001fff00007589 */ /* 0x000e2200000e0000 */
[----:B------:R-:W-:-:S04]  /*0140*/  SHF.R.S32.HI R3, RZ, 0x1f, R2 ;  /* 0x0000001fff037819 */ /* 0x000fc80000011402 */
[----:B------:R-:W-:Y:S02]  /*0150*/  LEA.HI R3, R3, R2, RZ, 0x2 ;  /* 0x0000000203037211 */ /* 0x000fe400078f10ff */
[----:B0-----:R-:W-:-:S13]  /*0160*/  ISETP.NE.AND P0, PT, R0, RZ, PT ;  /* 0x000000ff0000720c */ /* 0x001fda0003f05270 */
[----:B------:R-:W-:Y:S05]  /*0170*/  @P0 BRA `(.L_x_2) ;  /* 0x0000000000700947 */ /* 0x000fea0003800000 */
[----:B------:R-:W0:Y:S01]  /*0180*/  S2UR UR8, SR_CgaCtaId ;  /* 0x00000000000879c3 */ /* 0x000e220000008800 */
[----:B------:R-:W-:Y:S01]  /*0190*/  UMOV UR4, 0x400 ;  /* 0x0000040000047882 */ /* 0x000fe20000000000 */
[----:B------:R-:W-:Y:S01]  /*01a0*/  UMOV UR5, 0x1 ;  /* 0x0000000100057882 */ /* 0x000fe20000000000 */
[----:B------:R-:W-:Y:S01]  /*01b0*/  UMOV UR6, 0x80 ;  /* 0x0000008000067882 */ /* 0x000fe20000000000 */
[----:B------:R-:W-:Y:S01]  /*01c0*/  ELECT P0, URZ, PT ;  /* 0x00000000003f782f */ /* 0x000fe20003800000 */
[----:B------:R-:W-:-:S04]  /*01d0*/  UIADD3 UR6, -UR6, 0x100000, URZ ;  /* 0x0010000006067890 */ /* 0x000fc8000fffe13f */
[----:B------:R-:W-:Y:S02]  /*01e0*/  USHF.L.U32 UR7, UR6, 0xb, URZ ;  /* 0x0000000b06077899 */ /* 0x000fe4000800063f */
[----:B------:R-:W-:Y:S02]  /*01f0*/  USHF.L.U32 UR6, UR6, 0x1, URZ ;  /* 0x0000000106067899 */ /* 0x000fe4000800063f */
[----:B0-----:R-:W-:Y:S02]  /*0200*/  ULEA UR8, UR8, UR4, 0x18 ;  /* 0x0000000408087291 */ /* 0x001fe4000f8ec03f */
[----:B------:R-:W-:-:S04]  /*0210*/  UIADD3 UR4, -UR5, 0x100000, URZ ;  /* 0x0010000005047890 */ /* 0x000fc8000fffe13f */
[----:B------:R-:W-:Y:S02]  /*0220*/  USHF.L.U32 UR5, UR4, 0xb, URZ ;  /* 0x0000000b04057899 */ /* 0x000fe4000800063f */
[----:B------:R-:W-:Y:S01]  /*0230*/  USHF.L.U32 UR4, UR4, 0x1, URZ ;  /* 0x0000000104047899 */ /* 0x000fe2000800063f */
[----:B------:R-:W0:Y:S11]  /*0240*/  FENCE.VIEW.ASYNC.S ;  /* 0x00000000000073c6 */ /* 0x000e360000000000 */
[----:B0-----:R0:W1:Y:S01]  /*0250*/  SYNCS.EXCH.64 URZ, [UR8+0x38000], UR4 ;  /* 0x03800004083f75b2 */ /* 0x0010620008000100 */
[----:B------:R0:W2:Y:S01]  /*0260*/  SYNCS.EXCH.64 URZ, [UR8+0x38038], UR6 ;  /* 0x03803806083f75b2 */ /* 0x0000a20008000100 */
[----:B------:R0:W3:Y:S01]  /*0270*/  SYNCS.EXCH.64 URZ, [UR8+0x38008], UR4 ;  /* 0x03800804083f75b2 */ /* 0x0000e20008000100 */
[----:B------:R0:W4:Y:S01]  /*0280*/  SYNCS.EXCH.64 URZ, [UR8+0x38040], UR6 ;  /* 0x03804006083f75b2 */ /* 0x0001220008000100 */
[----:B------:R0:W0:Y:S01]  /*0290*/  SYNCS.EXCH.64 URZ, [UR8+0x38010], UR4 ;  /* 0x03801004083f75b2 */ /* 0x0000220008000100 */
        /* <DEDUP_REMOVED lines=9> */
[----:B------:R-:W-:Y:S01]  /*0330*/  NOP ;  /* 0x0000000000007918 */ /* 0x000fe20000000000 */
.L_x_2:
[----:B0-----:R-:W-:Y:S01]  /*0340*/  ULDC.64 UR4, c[0x0][0x618] ;  /* 0x0001860000047ab9 */ /* 0x001fe20000000a00 */
[----:B------:R-:W-:Y:S01]  /*0350*/  LOP3.LUT R3, R3, 0xfffffffc, RZ, 0xc0, !PT ;  /* 0xfffffffc03037812 */ /* 0x000fe200078ec0ff */
[----:B------:R-:W-:Y:S01]  /*0360*/  NOP ;  /* 0x0000000000007918 */ /* 0x000fe20000000000 */
[----:B------:R-:W-:Y:S01]  /*0370*/  ISETP.NE.U32.AND P0, PT, RZ, UR4, PT ;  /* 0x00000004ff007c0c */ /* 0x000fe2000bf05070 */
[----:B------:R-:W-:Y:S01]  /*0380*/  NOP ;  /* 0x0000000000007918 */ /* 0x000fe20000000000 */
[----:B-1234-:R-:W-:Y:S01]  /*0390*/  BAR.SYNC.DEFER_BLOCKING 0x0 ;  /* 0x0000000000007b1d */ /* 0x01efe20000010000 */
[----:B------:R-:W-:Y:S01]  /*03a0*/  IMAD.IADD R4, R2, 0x1, -R3 ;  /* 0x0000000102047824 */ /* 0x000fe200078e0a03 */
[----:B------:R-:W-:Y:S02]  /*03b0*/  ISETP.NE.AND.EX P0, PT, RZ, UR5, PT, P0 ;  /* 0x00000005ff007c0c */ /* 0x000fe4000bf05300 */
[C---:B------:R-:W-:Y:S02]  /*03c0*/  ISETP.NE.AND P2, PT, R5.reuse, 0x1, PT ;  /* 0x000000010500780c */ /* 0x040fe40003f45270 */
[----:B------:R-:W-:Y:S01]  /*03d0*/  LOP3.LUT P1, RZ, R5, R4, RZ, 0xfc, !PT ;  /* 0x0000000405ff7212 */ /* 0x000fe2000782fcff */
[----:B------:R-:W-:-:S03]  /*03e0*/  ULDC.64 UR12, c[0x0][0x208] ;  /* 0x00008200000c7ab9 */ /* 0x000fc60000000a00 */
[----:B------:R-:W-:-:S04]  /*03f0*/  SEL R0, RZ, 0x1, P1 ;  /* 0x00000001ff007807 */ /* 0x000fc80000800000 */
[----:B------:R-:W-:Y:S01]  /*0400*/  SEL R0, R0, 0x2, P2 ;  /* 0x0000000200007807 */ /* 0x000fe20001000000 */
[----:B------:R-:W-:Y:S06]  /*0410*/  @!P0 BRA `(.L_x_3) ;  /* 0x00000000001c8947 */ /* 0x000fec0003800000 */
[----:B------:R-:W0:Y:S02]  /*0420*/  LDC.64 R2, c[0x0][0x618] ;  /* 0x00018600ff027b82 */ /* 0x000e240000000a00 */
[----:B0-----:R-:W2:Y:S02]  /*0430*/  LDG.E.64 R2, desc[UR12][R2.64] ;  /* 0x0000000c02027981 */ /* 0x001ea4000c1e1b00 */
[----:B--2---:R-:W-:-:S04]  /*0440*/  ISETP.NE.U32.AND P0, PT, R2, RZ, PT ;  /* 0x000000ff0200720c */ /* 0x004fc80003f05070 */
[----:B------:R-:W-:-:S13]  /*0450*/  ISETP.NE.AND.EX P0, PT, R3, RZ, PT, P0 ;  /* 0x000000ff0300720c */ /* 0x000fda0003f05300 */
[----:B------:R-:W-:Y:S05]  /*0460*/  @!P0 BRA `(.L_x_3) ;  /* 0x0000000000088947 */ /* 0x000fea0003800000 */
[----:B------:R2:W5:Y:S01]  /*0470*/  LD.E R8, desc[UR12][R2.64] ;  /* 0x0000000c02087980 */ /* 0x000562000c101900 */
[----:B------:R-:W-:Y:S05]  /*0480*/  BRA `(.L_x_4) ;  /* 0x0000000000207947 */ /* 0x000fea0003800000 */
.L_x_3:
[----:B------:R-:W-:Y:S02]  /*0490*/  ULDC.64 UR4, c[0x0][0x608] ;  /* 0x0001820000047ab9 */ /* 0x000fe40000000a00 */
[----:B------:R-:W-:-:S04]  /*04a0*/  ISETP.NE.U32.AND P0, PT, RZ, UR4, PT ;  /* 0x00000004ff007c0c */ /* 0x000fc8000bf05070 */
[----:B------:R-:W-:-:S13]  /*04b0*/  ISETP.NE.AND.EX P0, PT, RZ, UR5, PT, P0 ;  /* 0x00000005ff007c0c */ /* 0x000fda000bf05300 */
[----:B------:R-:W-:Y:S05]  /*04c0*/  @!P0 BRA `(.L_x_5) ;  /* 0x00000000000c8947 */ /* 0x000fea0003800000 */
[----:B------:R-:W0:Y:S02]  /*04d0*/  LDC.64 R8, c[0x0][0x608] ;  /* 0x00018200ff087b82 */ /* 0x000e240000000a00 */
[----:B0-----:R1:W5:Y:S01]  /*04e0*/  LDG.E R8, desc[UR12][R8.64] ;  /* 0x0000000c08087981 */ /* 0x001362000c1e1900 */
[----:B------:R-:W-:Y:S05]  /*04f0*/  BRA `(.L_x_4) ;  /* 0x0000000000047947 */ /* 0x000fea0003800000 */
.L_x_5:
[----:B------:R-:W0:Y:S02]  /*0500*/  LDC R8, c[0x0][0x600] ;  /* 0x00018000ff087b82 */ /* 0x000e240000000800 */
.L_x_4:
[----:B------:R-:W-:Y:S02]  /*0510*/  ULDC.64 UR4, c[0x0][0x620] ;  /* 0x0001880000047ab9 */ /* 0x000fe40000000a00 */
[----:B------:R-:W-:-:S04]  /*0520*/  ISETP.NE.U32.AND P0, PT, RZ, UR4, PT ;  /* 0x00000004ff007c0c */ /* 0x000fc8000bf05070 */
[----:B------:R-:W-:-:S13]  /*0530*/  ISETP.NE.AND.EX P0, PT, RZ, UR5, PT, P0 ;  /* 0x00000005ff007c0c */ /* 0x000fda000bf05300 */
[----:B------:R-:W-:Y:S05]  /*0540*/  @!P0 BRA `(.L_x_6) ;  /* 0x00000000001c8947 */ /* 0x000fea0003800000 */
[----:B--2---:R-:W2:Y:S02]  /*0550*/  LDC.64 R2, c[0x0][0x620] ;  /* 0x00018800ff027b82 */ /* 0x004ea40000000a00 */
[----:B--2---:R-:W2:Y:S02]  /*0560*/  LDG.E.64 R2, desc[UR12][R2.64] ;  /* 0x0000000c02027981 */ /* 0x004ea4000c1e1b00 */
[----:B--2---:R-:W-:-:S04]  /*0570*/  ISETP.NE.U32.AND P0, PT, R2, RZ, PT ;  /* 0x000000ff0200720c */ /* 0x004fc80003f05070 */
[----:B------:R-:W-:-:S13]  /*0580*/  ISETP.NE.AND.EX P0, PT, R3, RZ, PT, P0 ;  /* 0x000000ff0300720c */ /* 0x000fda0003f05300 */
[----:B------:R-:W-:Y:S05]  /*0590*/  @!P0 BRA `(.L_x_6) ;  /* 0x0000000000088947 */ /* 0x000fea0003800000 */
[----:B-1----:R4:W5:Y:S01]  /*05a0*/  LD.E R9, desc[UR12][R2.64] ;  /* 0x0000000c02097980 */ /* 0x002962000c101900 */
[----:B------:R-:W-:Y:S05]  /*05b0*/  BRA `(.L_x_7) ;  /* 0x0000000000207947 */ /* 0x000fea0003800000 */
.L_x_6:
[----:B------:R-:W-:Y:S02]  /*05c0*/  ULDC.64 UR4, c[0x0][0x610] ;  /* 0x0001840000047ab9 */ /* 0x000fe40000000a00 */
[----:B------:R-:W-:-:S04]  /*05d0*/  ISETP.NE.U32.AND P0, PT, RZ, UR4, PT ;  /* 0x00000004ff007c0c */ /* 0x000fc8000bf05070 */
[----:B------:R-:W-:-:S13]  /*05e0*/  ISETP.NE.AND.EX P0, PT, RZ, UR5, PT, P0 ;  /* 0x00000005ff007c0c */ /* 0x000fda000bf05300 */
[----:B------:R-:W-:Y:S05]  /*05f0*/  @!P0 BRA `(.L_x_8) ;  /* 0x00000000000c8947 */ /* 0x000fea0003800000 */
[----:B--2---:R-:W1:Y:S02]  /*0600*/  LDC.64 R2, c[0x0][0x610] ;  /* 0x00018400ff027b82 */ /* 0x004e640000000a00 */
[----:B-1----:R3:W5:Y:S01]  /*0610*/  LDG.E R9, desc[UR12][R2.64] ;  /* 0x0000000c02097981 */ /* 0x002762000c1e1900 */
[----:B------:R-:W-:Y:S05]  /*0620*/  BRA `(.L_x_7) ;  /* 0x0000000000047947 */ /* 0x000fea0003800000 */
.L_x_8:
[----:B-1----:R-:W1:Y:S02]  /*0630*/  LDC R9, c[0x0][0x604] ;  /* 0x00018100ff097b82 */ /* 0x002e640000000800 */
.L_x_7:
[----:B--234-:R-:W2:Y:S01]  /*0640*/  LDC R2, c[0x0][0x3e8] ;  /* 0x0000fa00ff027b82 */ /* 0x01cea20000000800 */
[----:B------:R-:W-:Y:S01]  /*0650*/  ULDC UR4, c[0x0][0x3dc] ;  /* 0x0000f70000047ab9 */ /* 0x000fe20000000800 */
[----:B------:R-:W-:Y:S01]  /*0660*/  ISETP.NE.AND P0, PT, R5, RZ, PT ;  /* 0x000000ff0500720c */ /* 0x000fe20003f05270 */
[----:B------:R-:W-:Y:S01]  /*0670*/  UIADD3 UR4, UR4, 0x3f, URZ ;  /* 0x0000003f04047890 */ /* 0x000fe2000fffe03f */
[----:B------:R-:W-:-:S03]  /*0680*/  ULDC.64 UR6, c[0x0][0x3e0] ;  /* 0x0000f80000067ab9 */ /* 0x000fc60000000a00 */
[----:B------:R-:W-:Y:S02]  /*0690*/  USHF.R.S32.HI UR5, URZ, 0x1f, UR4 ;  /* 0x0000001f3f057899 */ /* 0x000fe40008011404 */
[----:B------:R-:W-:Y:S02]  /*06a0*/  UIMAD UR6, UR7, UR6, URZ ;  /* 0x00000006070672a4 */ /* 0x000fe4000f8e023f */
[----:B------:R-:W-:-:S04]  /*06b0*/  ULEA.HI UR5, UR5, UR4, URZ, 0x6 ;  /* 0x0000000405057291 */ /* 0x000fc8000f8f303f */
[----:B------:R-:W-:Y:S01]  /*06c0*/  USHF.R.S32.HI UR15, URZ, 0x6, UR5 ;  /* 0x000000063f0f7899 */ /* 0x000fe20008011405 */
[----:B--2---:R-:W-:-:S05]  /*06d0*/  IMAD R2, R2, UR6, RZ ;  /* 0x0000000602027c24 */ /* 0x004fca000f8e02ff */
[----:B------:R-:W-:Y:S01]  /*06e0*/  IMAD R2, R2, UR15, RZ ;  /* 0x0000000f02027c24 */ /* 0x000fe2000f8e02ff */
[----:B------:R-:W-:Y:S06]  /*06f0*/  @!P0 BRA `(.L_x_9) ;  /* 0x0000008800648947 */ /* 0x000fec0003800000 */
[----:B------:R-:W-:-:S13]  /*0700*/  ISETP.NE.AND P0, PT, R5, 0x1, PT ;  /* 0x000000010500780c */ /* 0x000fda0003f05270 */
[----:B------:R-:W-:Y:S05]  /*0710*/  @P0 EXIT ;  /* 0x000000000000094d */ /* 0x000fea0003800000 */
[----:B------:R-:W-:Y:S01]  /*0720*/  ISETP.GE.AND P0, PT, R2, 0x1, PT ;  /* 0x000000010200780c */ /* 0x000fe20003f06270 */
[----:B------:R-:W-:Y:S01]  /*0730*/  UMOV UR4, URZ ;  /* 0x0000003f00047c82 */ /* 0x000fe20008000000 */
[----:B------:R-:W-:Y:S02]  /*0740*/  CS2R R86, SRZ ;  /* 0x0000000000567805 */ /* 0x000fe4000001ff00 */
[----:B------:R-:W-:Y:S02]  /*0750*/  CS2R R88, SRZ ;  /* 0x0000000000587805 */ /* 0x000fe4000001ff00 */
[----:B------:R-:W-:Y:S02]  /*0760*/  CS2R R90, SRZ ;  /* 0x00000000005a7805 */ /* 0x000fe4000001ff00 */
[----:B------:R-:W-:Y:S02]  /*0770*/  CS2R R92, SRZ ;  /* 0x00000000005c7805 */ /* 0x000fe4000001ff00 */
[----:B------:R-:W-:-:S02]  /*0780*/  CS2R R94, SRZ ;  /* 0x00000000005e7805 */ /* 0x000fc4000001ff00 */
[----:B------:R-:W-:Y:S02]  /*0790*/  CS2R R96, SRZ ;  /* 0x0000000000607805 */ /* 0x000fe4000001ff00 */
        /* <DEDUP_REMOVED lines=57> */
[----:B------:R-:W-:Y:S01]  /*0b30*/  CS2R R84, SRZ ;  /* 0x0000000000547805 */ /* 0x000fe2000001ff00 */
[----:B------:R-:W-:Y:S06]  /*0b40*/  @!P0 BRA `(.L_x_10) ;  /* 0x0000000000d88947 */ /* 0x000fec0003800000 */
[----:B------:R-:W-:-:S04]  /*0b50*/  LOP3.LUT R3, R0, 0x1, RZ, 0xfc, !PT ;  /* 0x0000000100037812 */ /* 0x000fc800078efcff */
[----:B------:R-:W-:-:S13]  /*0b60*/  ISETP.NE.AND P1, PT, R3, 0x3, PT ;  /* 0x000000030300780c */ /* 0x000fda0003f25270 */
[----:B------:R-:W-:Y:S05]  /*0b70*/  @!P1 BRA `(.L_x_11) ;  /* 0x0000000000049947 */ /* 0x000fea0003800000 */
[----:B------:R-:W-:Y:S01]  /*0b80*/  BPT.TRAP 0x1 ;  /* 0x000000040000795c */ /* 0x000fe20000300000 */
.L_x_11:
[----:B------:R-:W2:Y:S01]  /*0b90*/  S2UR UR5, SR_CgaCtaId ;  /* 0x00000000000579c3 */ /* 0x000ea20000008800 */
[----:B------:R-:W-:Y:S01]  /*0ba0*/  SHF.L.U32 R3, RZ, 0x1f, RZ ;  /* 0x0000001fff037819 */ /* 0x000fe200000006ff */
[----:B------:R-:W-:Y:S02]  /*0bb0*/  UMOV UR4, 0x400 ;  /* 0x0000040000047882 */ /* 0x000fe40000000000 */
[----:B--2---:R-:W-:-:S12]  /*0bc0*/  ULEA UR4, UR5, UR4, 0x18 ;  /* 0x0000000405047291 */ /* 0x004fd8000f8ec03f */
.L_x_12:
[----:B--2---:R-:W-:-:S04]  /*0bd0*/  IMAD.U32 R4, RZ, RZ, UR4 ;  /* 0x00000004ff047e24 */ /* 0x004fc8000f8e00ff */
[----:B------:R2:W3:Y:S03]  /*0be0*/  SYNCS.PHASECHK.TRANS64.TRYWAIT P1, [R4+URZ+0x38000], R3 ;  /* 0x03800003040075a7 */ /* 0x0004e6000802017f */
[----:B---3--:R-:W-:Y:S05]  /*0bf0*/  @!P1 NANOSLEEP.SYNCS 0x989680 ;  /* 0x009896800000995d */ /* 0x008fea0003900000 */
[----:B------:R-:W3:Y:S02]  /*0c00*/  @!P1 SYNCS.PHASECHK.TRANS64 P1, [R4+URZ+0x38000], R3 ;  /* 0x03800003040095a7 */ /* 0x000ee4000802007f */
[----:B---3--:R-:W-:Y:S05]  /*0c10*/  @!P1 BRA `(.L_x_12) ;  /* 0xfffffffc00ec9947 */ /* 0x008fea000383ffff */
[----:B------:R-:W-:Y:S01]  /*0c20*/  UIADD3 UR5, UR4, 0x1c000, URZ ;  /* 0x0001c00004057890 */ /* 0x000fe2000fffe03f */
[----:B------:R-:W-:Y:S01]  /*0c30*/  WARPGROUP.ARRIVE ;  /* 0x00000000000079c5 */ /* 0x000fe20000000000 */
[----:B------:R-:W-:Y:S02]  /*0c40*/  USHF.R.U32.HI UR4, URZ, 0x4, UR4 ;  /* 0x000000043f047899 */ /* 0x000fe40008011604 */
[----:B------:R-:W-:Y:S02]  /*0c50*/  USHF.R.U32.HI UR5, URZ, 0x4, UR5 ;  /* 0x000000043f057899 */ /* 0x000fe40008011605 */
[----:B------:R-:W-:Y:S02]  /*0c60*/  ULOP3.LUT UR4, UR4, 0x3fff, URZ, 0xc0, !UPT ;  /* 0x00003fff04047892 */ /* 0x000fe4000f8ec03f */
[----:B------:R-:W-:Y:S02]  /*0c70*/  ULOP3.LUT UR5, UR5, 0x3fff, URZ, 0xc0, !UPT ;  /* 0x00003fff05057892 */ /* 0x000fe4000f8ec03f */
[----:B------:R-:W-:-:S02]  /*0c80*/  ULOP3.LUT UR8, UR4, 0x10000, URZ, 0xfc, !UPT ;  /* 0x0001000004087892 */ /* 0x000fc4000f8efc3f */
[----:B------:R-:W-:Y:S01]  /*0c90*/  ULOP3.LUT UR9, UR5, 0x2000000, URZ, 0xfc, !UPT ;  /* 0x0200000005097892 */ /* 0x000fe2000f8efc3f */
[----:B------:R-:W-:Y:S02]  /*0ca0*/  UMOV UR7, 0x40000040 ;  /* 0x4000004000077882 */ /* 0x000fe40000000000 */
[----:B------:R-:W-:Y:S02]  /*0cb0*/  UMOV UR5, 0x40000040 ;  /* 0x4000004000057882 */ /* 0x000fe40000000000 */
[----:B------:R-:W-:Y:S02]  /*0cc0*/  UMOV UR4, UR8 ;  /* 0x0000000800047c82 */ /* 0x000fe40008000000 */
[----:B------:R-:W-:Y:S02]  /*0cd0*/  UMOV UR6, UR9 ;  /* 0x0000000900067c82 */ /* 0x000fe40008000000 */
[----:B------:R-:W-:Y:S01]  /*0ce0*/  HGMMA.64x128x16.F32.BF16 R88, gdesc[UR4].tnspB, RZ, !UPT ;  /* 0x41e00000045879f0 */ /* 0x000fe2000c7018ff */
[----:B------:R-:W-:Y:S01]  /*0cf0*/  UIADD3 UR4, UR8, 0x200, URZ ;  /* 0x0000020008047890 */ /* 0x000fe2000fffe03f */
[----:B------:R-:W-:-:S10]  /*0d00*/  UMOV UR5, 0x40000040 ;  /* 0x4000004000057882 */ /* 0x000fd40000000000 */
[----:B------:R-:W-:Y:S01]  /*0d10*/  HGMMA.64x128x16.F32.BF16 R24, gdesc[UR4].tnspB, RZ, !UPT ;  /* 0x41e00000041879f0 */ /* 0x000fe2000c7018ff */
[----:B------:R-:W-:Y:S02]  /*0d20*/  UIADD3 UR4, UR8, 0x2, URZ ;  /* 0x0000000208047890 */ /* 0x000fe4000fffe03f */
[----:B------:R-:W-:Y:S01]  /*0d30*/  UIADD3 UR6, UR9, 0x80, URZ ;  /* 0x0000008009067890 */ /* 0x000fe2000fffe03f */
[----:B------:R-:W-:Y:S01]  /*0d40*/  UMOV UR5, 0x40000040 ;  /* 0x4000004000057882 */ /* 0x000fe20000000000 */
[----:B------:R-:W-:-:S07]  /*0d50*/  UMOV UR7, 0x40000040 ;  /* 0x4000004000077882 */ /* 0x000fce0000000000 */
[----:B------:R-:W-:Y:S01]  /*0d60*/  HGMMA.64x128x16.F32.BF16 R88, gdesc[UR4].tnspB, R88 ;  /* 0x41e00000045879f0 */ /* 0x000fe20008701858 */
[----:B------:R-:W-:Y:S01]  /*0d70*/  UIADD3 UR4, UR8, 0x202, URZ ;  /* 0x0000020208047890 */ /* 0x000fe2000fffe03f */
[----:B------:R-:W-:-:S10]  /*0d80*/  UMOV UR5, 0x40000040 ;  /* 0x4000004000057882 */ /* 0x000fd40000000000 */
[----:B------:R-:W-:Y:S01]  /*0d90*/  HGMMA.64x128x16.F32.BF16 R24, gdesc[UR4].tnspB, R24 ;  /* 0x41e00000041879f0 */ /* 0x000fe20008701818 */
        /* <DEDUP_REMOVED lines=15> */
[----:B------:R-:W-:Y:S01]  /*0e90*/  HGMMA.64x128x16.F32.BF16 R24, gdesc[UR4].tnspB, R24, gsb0 ;  /* 0x41e00000041879f0 */ /* 0x000fe20008001818 */
[----:B------:R-:W-:-:S05]  /*0ea0*/  UMOV UR4, 0x1 ;  /* 0x0000000100047882 */ /* 0x000fca0000000000 */
.L_x_10:
[----:B--2---:R-:W-:-:S05]  /*0eb0*/  VIMNMX R3, R2, 0x1, PT ;  /* 0x0000000102037848 */ /* 0x004fca0003fe0100 */
[----:B------:R-:W-:-:S05]  /*0ec0*/  IMAD.IADD R5, R2, 0x1, -R3 ;  /* 0x0000000102057824 */ /* 0x000fca00078e0a03 */
[----:B------:R-:W-:-:S13]  /*0ed0*/  ISETP.GE.AND P1, PT, R5, 0x1, PT ;  /* 0x000000010500780c */ /* 0x000fda0003f26270 */
[----:B------:R-:W-:Y:S05]  /*0ee0*/  @!P1 BRA `(.L_x_13) ;  /* 0x0000000400489947 */ /* 0x000fea0003800000 */
[----:B------:R-:W2:Y:S01]  /*0ef0*/  S2UR UR5, SR_CgaCtaId ;  /* 0x00000000000579c3 */ /* 0x000ea20000008800 */
[----:B------:R-:W-:Y:S01]  /*0f00*/  UMOV UR6, 0x400 ;  /* 0x0000040000067882 */ /* 0x000fe20000000000 */
[----:B------:R-:W-:Y:S01]  /*0f10*/  LOP3.LUT R7, R0, 0x1, RZ, 0xfc, !PT ;  /* 0x0000000100077812 */ /* 0x000fe200078efcff */
[----:B------:R-:W-:Y:S01]  /*0f20*/  IMAD.MOV.U32 R6, RZ, RZ, RZ ;  /* 0x000000ffff067224 */ /* 0x000fe200078e00ff */
[----:B------:R-:W-:Y:S01]  /*0f30*/  UISETP.NE.U32.AND UP0, UPT, UR4, URZ, UPT ;  /* 0x0000003f0400728c */ /* 0x000fe2000bf05070 */
[----:B------:R-:W-:Y:S01]  /*0f40*/  IMAD.MOV.U32 R2, RZ, RZ, R5 ;  /* 0x000000ffff027224 */ /* 0x000fe200078e0005 */
[----:B--2---:R-:W-:-:S04]  /*0f50*/  ULEA UR6, UR5, UR6, 0x18 ;  /* 0x0000000605067291 */ /* 0x004fc8000f8ec03f */
[----:B------:R-:W-:Y:S02]  /*0f60*/  UIADD3 UR7, UR6, 0x1c000, URZ ;  /* 0x0001c00006077890 */ /* 0x000fe4000fffe03f */
[----:B------:R-:W-:Y:S02]  /*0f70*/  USHF.R.U32.HI UR5, URZ, 0x4, UR6 ;  /* 0x000000043f057899 */ /* 0x000fe40008011606 */
[----:B------:R-:W-:Y:S02]  /*0f80*/  USHF.R.U32.HI UR7, URZ, 0x4, UR7 ;  /* 0x000000043f077899 */ /* 0x000fe40008011607 */
[----:B------:R-:W-:Y:S02]  /*0f90*/  ULOP3.LUT UR5, UR5, 0x3fff, URZ, 0xc0, !UPT ;  /* 0x00003fff05057892 */ /* 0x000fe4000f8ec03f */
[----:B------:R-:W-:Y:S02]  /*0fa0*/  ULOP3.LUT UR8, UR7, 0x3fff, URZ, 0xc0, !UPT ;  /* 0x00003fff07087892 */ /* 0x000fe4000f8ec03f */
[----:B------:R-:W-:-:S02]  /*0fb0*/  ULOP3.LUT UR7, UR5, 0x10000, URZ, 0xfc, !UPT ;  /* 0x0001000005077892 */ /* 0x000fc4000f8efc3f */
[----:B------:R-:W-:Y:S01]  /*0fc0*/  ULOP3.LUT UR16, UR8, 0x2000000, URZ, 0xfc, !UPT ;  /* 0x0200000008107892 */ /* 0x000fe2000f8efc3f */
[----:B------:R-:W-:-:S11]  /*0fd0*/  UMOV UR5, URZ ;  /* 0x0000003f00057c82 */ /* 0x000fd60008000000 */
.L_x_18:
[----:B------:R-:W-:-:S13]  /*0fe0*/  ISETP.NE.AND P2, PT, R7, 0x3, PT ;  /* 0x000000030700780c */ /* 0x000fda0003f45270 */
[----:B--2---:R-:W-:Y:S05]  /*0ff0*/  @!P2 BRA `(.L_x_14) ;  /* 0x000000000004a947 */ /* 0x004fea0003800000 */
[----:B------:R-:W-:Y:S01]  /*1000*/  BPT.TRAP 0x1 ;  /* 0x000000040000795c */ /* 0x000fe20000300000 */
.L_x_14:
[----:B------:R-:W-:Y:S01]  /*1010*/  SHF.L.U32 R3, R6, 0x1f, RZ ;  /* 0x0000001f06037819 */ /* 0x000fe200000006ff */
[----:B------:R-:W-:-:S12]  /*1020*/  ULEA UR8, UR4, UR6, 0x3 ;  /* 0x0000000604087291 */ /* 0x000fd8000f8e183f */
.L_x_15:
[----:B--2---:R-:W-:-:S04]  /*1030*/  IMAD.U32 R4, RZ, RZ, UR8 ;  /* 0x00000008ff047e24 */ /* 0x004fc8000f8e00ff */
[----:B------:R2:W3:Y:S03]  /*1040*/  SYNCS.PHASECHK.TRANS64.TRYWAIT P1, [R4+URZ+0x38000], R3 ;  /* 0x03800003040075a7 */ /* 0x0004e6000802017f */
[----:B---3--:R-:W-:Y:S05]  /*1050*/  @!P1 NANOSLEEP.SYNCS 0x989680 ;  /* 0x009896800000995d */ /* 0x008fea0003900000 */
[----:B------:R-:W3:Y:S02]  /*1060*/  @!P1 SYNCS.PHASECHK.TRANS64 P1, [R4+URZ+0x38000], R3 ;  /* 0x03800003040095a7 */ /* 0x000ee4000802007f */
[----:B---3--:R-:W-:Y:S05]  /*1070*/  @!P1 BRA `(.L_x_15) ;  /* 0xfffffffc00ec9947 */ /* 0x008fea000383ffff */
[----:B------:R-:W-:Y:S01]  /*1080*/  ULEA UR14, UR4, UR7, 0xa ;  /* 0x00000007040e7291 */ /* 0x000fe2000f8e503f */
[----:B------:R-:W-:Y:S01]  /*1090*/  WARPGROUP.ARRIVE ;  /* 0x00000000000079c5 */ /* 0x000fe20000000000 */
[----:B------:R-:W-:Y:S01]  /*10a0*/  ULEA UR15, UR4, UR16, 0xa ;  /* 0x00000010040f7291 */ /* 0x000fe2000f8e503f */
[----:B------:R-:W-:Y:S01]  /*10b0*/  UMOV UR9, 0x40000040 ;  /* 0x4000004000097882 */ /* 0x000fe20000000000 */
[----:B------:R-:W-:-:S03]  /*10c0*/  UMOV UR11, 0x40000040 ;  /* 0x40000040000b7882 */ /* 0x000fc60000000000 */
[----:B------:R-:W-:Y:S02]  /*10d0*/  UMOV UR8, UR14 ;  /* 0x0000000e00087c82 */ /* 0x000fe40008000000 */
[----:B------:R-:W-:Y:S02]  /*10e0*/  UMOV UR10, UR15 ;  /* 0x0000000f000a7c82 */ /* 0x000fe40008000000 */
[----:B------:R-:W-:Y:S01]  /*10f0*/  HGMMA.64x128x16.F32.BF16 R88, gdesc[UR8].tnspB, R88, UP0 ;  /* 0x41e00000085879f0 */ /* 0x000fe2000bf01858 */
[----:B------:R-:W-:Y:S01]  /*1100*/  UIADD3 UR8, UR14, 0x200, URZ ;  /* 0x000002000e087890 */ /* 0x000fe2000fffe03f */
[----:B------:R-:W-:-:S10]  /*1110*/  UMOV UR9, 0x40000040 ;  /* 0x4000004000097882 */ /* 0x000fd40000000000 */
[----:B------:R-:W-:Y:S01]  /*1120*/  HGMMA.64x128x16.F32.BF16 R24, gdesc[UR8].tnspB, R24, UP0 ;  /* 0x41e00000081879f0 */ /* 0x000fe2000bf01818 */
        /* <DEDUP_REMOVED lines=23> */
[----:B------:R-:W-:Y:S03]  /*12a0*/  HGMMA.64x128x16.F32.BF16 R24, gdesc[UR8].tnspB, R24, gsb0 ;  /* 0x41e00000081879f0 */ /* 0x000fe60008001818 */
[----:B------:R-:W-:Y:S02]  /*12b0*/  WARPGROUP.DEPBAR.LE gsb0, 0x1 ;  /* 0x00008000000079c5 */ /* 0x000fe40000010100 */
[----:B------:R-:W-:Y:S05]  /*12c0*/  @!P2 BRA `(.L_x_16) ;  /* 0x000000000004a947 */ /* 0x000fea0003800000 */
[----:B------:R-:W-:Y:S01]  /*12d0*/  BPT.TRAP 0x1 ;  /* 0x000000040000795c */ /* 0x000fe20000300000 */
.L_x_16:
[----:B------:R-:W-:Y:S01]  /*12e0*/  ULEA UR8, UR5, UR6, 0x3 ;  /* 0x0000000605087291 */ /* 0x000fe2000f8e183f */
[----:B------:R-:W-:-:S03]  /*12f0*/  ISETP.GT.U32.AND P1, PT, R0, 0x1, PT ;  /* 0x000000010000780c */ /* 0x000fc60003f24070 */
[----:B------:R-:W-:-:S04]  /*1300*/  UIADD3 UR8, UR8, 0x38038, URZ ;  /* 0x0003803808087890 */ /* 0x000fc8000fffe03f */
[----:B------:R-:W-:-:S09]  /*1310*/  UPRMT UR8, URZ, 0x654, UR8 ;  /* 0x000006543f087896 */ /* 0x000fd20008000008 */
[----:B------:R-:W-:Y:S01]  /*1320*/  SYNCS.ARRIVE.TRANS64.RED.A1T0 RZ, [UR8], RZ ;  /* 0x000000ffffff79a7 */ /* 0x000fe20008100408 */
[----:B------:R-:W-:Y:S05]  /*1330*/  @P1 BRA `(.L_x_17) ;  /* 0x0000000000041947 */ /* 0x000fea0003800000 */
[----:B------:R-:W-:Y:S01]  /*1340*/  BPT.TRAP 0x1 ;  /* 0x000000040000795c */ /* 0x000fe20000300000 */
.L_x_17:
[----:B------:R-:W-:Y:S01]  /*1350*/  UIADD3 UR4, UR4, 0x1, URZ ;  /* 0x0000000104047890 */ /* 0x000fe2000fffe03f */
[C---:B------:R-:W-:Y:S01]  /*1360*/  ISETP.GT.AND P1, PT, R2.reuse, 0x1, PT ;  /* 0x000000010200780c */ /* 0x040fe20003f24270 */
[----:B------:R-:W-:Y:S01]  /*1370*/  UIADD3 UR5, UR5, 0x1, URZ ;  /* 0x0000000105057890 */ /* 0x000fe2000fffe03f */
[----:B------:R-:W-:Y:S01]  /*1380*/  VIADD R2, R2, 0xffffffff ;  /* 0xffffffff02027836 */ /* 0x000fe20000000000 */
[----:B------:R-:W-:Y:S02]  /*1390*/  UISETP.NE.AND UP0, UPT, UR4, 0x7, UPT ;  /* 0x000000070400788c */ /* 0x000fe4000bf05270 */
[----:B------:R-:W-:Y:S02]  /*13a0*/  UISETP.NE.AND UP1, UPT, UR5, 0x7, UPT ;  /* 0x000000070500788c */ /* 0x000fe4000bf25270 */
[----:B------:R-:W-:Y:S02]  /*13b0*/  USEL UR8, URZ, 0x1, UP0 ;  /* 0x000000013f087887 */ /* 0x000fe40008000000 */
[----:B------:R-:W-:-:S02]  /*13c0*/  USEL UR4, UR4, URZ, UP0 ;  /* 0x0000003f04047287 */ /* 0x000fc40008000000 */
[----:B------:R-:W-:Y:S02]  /*13d0*/  USEL UR5, UR5, URZ, UP1 ;  /* 0x0000003f05057287 */ /* 0x000fe40008800000 */
[----:B------:R-:W-:Y:S01]  /*13e0*/  UPLOP3.LUT UP0, UPT, UPT, UPT, UPT, 0x80, 0x0 ;  /* 0x000000000000789c */ /* 0x000fe20003f0f070 */
[----:B------:R-:W-:Y:S01]  /*13f0*/  LOP3.LUT R6, R6, UR8, RZ, 0x3c, !PT ;  /* 0x0000000806067c12 */ /* 0x000fe2000f8e3cff */
[----:B------:R-:W-:Y:S09]  /*1400*/  @P1 BRA `(.L_x_18) ;  /* 0xfffffff800f41947 */ /* 0x000ff2000383ffff */
.L_x_13:
[----:B------:R-:W-:Y:S02]  /*1410*/  WARPGROUP.DEPBAR.LE gsb0, 0x0 ;  /* 0x00008000000079c5 */ /* 0x000fe40000010000 */
[----:B------:R-:W-:Y:S05]  /*1420*/  @!P0 BRA `(.L_x_19) ;  /* 0x00000000004c8947 */ /* 0x000fea0003800000 */
[----:B------:R-:W-:-:S04]  /*1430*/  LOP3.LUT R2, R0, 0x1, RZ, 0xfc, !PT ;  /* 0x0000000100027812 */ /* 0x000fc800078efcff */
[----:B------:R-:W-:-:S13]  /*1440*/  ISETP.NE.AND P0, PT, R2, 0x3, PT ;  /* 0x000000030200780c */ /* 0x000fda0003f05270 */
[----:B------:R-:W-:Y:S05]  /*1450*/  @!P0 BRA `(.L_x_20) ;  /* 0x0000000000048947 */ /* 0x000fea0003800000 */
[----:B------:R-:W-:Y:S01]  /*1460*/  BPT.TRAP 0x1 ;  /* 0x000000040000795c */ /* 0x000fe20000300000 */
.L_x_20:
[----:B--2---:R-:W2:Y:S01]  /*1470*/  S2R R4, SR_CgaCtaId ;  /* 0x0000000000047919 */ /* 0x004ea20000008800 */
[----:B------:R-:W-:Y:S01]  /*1480*/  IMAD.WIDE.U32 R2, R5, 0x24924925, RZ ;  /* 0x2492492505027825 */ /* 0x000fe200078e00ff */
[----:B------:R-:W-:-:S03]  /*1490*/  ISETP.GT.U32.AND P0, PT, R0, 0x1, PT ;  /* 0x000000010000780c */ /* 0x000fc60003f04070 */
[----:B------:R-:W-:-:S05]  /*14a0*/  IMAD.IADD R2, R5, 0x1, -R3 ;  /* 0x0000000105027824 */ /* 0x000fca00078e0a03 */
[----:B------:R-:W-:Y:S02]  /*14b0*/  LEA.HI R2, R2, R3, RZ, 0x1f ;  /* 0x0000000302027211 */ /* 0x000fe400078ff8ff */
[----:B------:R-:W-:Y:S02]  /*14c0*/  MOV R3, 0x400 ;  /* 0x0000040000037802 */ /* 0x000fe40000000f00 */
[----:B------:R-:W-:-:S05]  /*14d0*/  SHF.R.U32.HI R2, RZ, 0x2, R2 ;  /* 0x00000002ff027819 */ /* 0x000fca0000011602 */
[----:B------:R-:W-:Y:S01]  /*14e0*/  IMAD R2, R2, -0x7, R5 ;  /* 0xfffffff902027824 */ /* 0x000fe200078e0205 */
[----:B--2---:R-:W-:-:S05]  /*14f0*/  LEA R3, R4, R3, 0x18 ;  /* 0x0000000304037211 */ /* 0x004fca00078ec0ff */
[----:B------:R-:W-:-:S04]  /*1500*/  IMAD R2, R2, 0x8, R3 ;  /* 0x0000000802027824 */ /* 0x000fc800078e0203 */
[----:B------:R-:W-:-:S05]  /*1510*/  VIADD R2, R2, 0x38038 ;  /* 0x0003803802027836 */ /* 0x000fca0000000000 */
[----:B------:R-:W-:-:S04]  /*1520*/  PRMT R2, RZ, 0x654, R2 ;  /* 0x00000654ff027816 */ /* 0x000fc80000000002 */
[----:B------:R3:W-:Y:S01]  /*1530*/  SYNCS.ARRIVE.TRANS64.RED.A1T0 RZ, [R2+URZ], RZ ;  /* 0x000000ff02ff79a7 */ /* 0x0007e2000810043f */
[----:B------:R-:W-:Y:S05]  /*1540*/  @P0 BRA `(.L_x_19) ;  /* 0x0000000000040947 */ /* 0x000fea0003800000 */
[----:B------:R-:W-:Y:S01]  /*1550*/  BPT.TRAP 0x1 ;  /* 0x000000040000795c */ /* 0x000fe20000300000 */
.L_x_19:
[----:B--2---:R-:W2:Y:S01]  /*1560*/  S2R R3, SR_TID.X ;  /* 0x0000000000037919 */ /* 0x004ea20000002100 */
[----:B------:R-:W-:Y:S01]  /*1570*/  ULDC.64 UR4, c[0x0][0x280] ;  /* 0x0000a00000047ab9 */ /* 0x000fe20000000a00 */
[----:B------:R-:W4:Y:S01]  /*1580*/  S2R R6, SR_CTAID.Y ;  /* 0x0000000000067919 */ /* 0x000f220000002600 */
[----:B------:R-:W0:Y:S01]  /*1590*/  S2R R15, SR_CTAID.X ;  /* 0x00000000000f7919 */ /* 0x000e220000002500 */
[----:B--2---:R-:W-:-:S04]  /*15a0*/  SHF.R.S32.HI R0, RZ, 0x1f, R3 ;  /* 0x0000001fff007819 */ /* 0x004fc80000011403 */
[----:B------:R-:W-:Y:S01]  /*15b0*/  LEA.HI R0, R0, R3, RZ, 0x7 ;  /* 0x0000000300007211 */ /* 0x000fe200078f38ff */
[----:B----4-:R-:W-:-:S03]  /*15c0*/  IMAD.SHL.U32 R6, R6, 0x80, RZ ;  /* 0x0000008006067824 */ /* 0x010fc600078e00ff */
[----:B------:R-:W-:Y:S01]  /*15d0*/  LOP3.LUT R0, R0, 0xffffff80, RZ, 0xc0, !PT ;  /* 0xffffff8000007812 */ /* 0x000fe200078ec0ff */
[----:B0-----:R-:W-:Y:S01]  /*15e0*/  IMAD.SHL.U32 R4, R15, 0x80, RZ ;  /* 0x000000800f047824 */ /* 0x001fe200078e00ff */
[----:B------:R-:W-:-:S03]  /*15f0*/  ISETP.GE.AND P0, PT, R6, UR5, PT ;  /* 0x0000000506007c0c */ /* 0x000fc6000bf06270 */
[----:B------:R-:W-:Y:S01]  /*1600*/  IMAD.IADD R0, R3, 0x1, -R0 ;  /* 0x0000000103007824 */ /* 0x000fe200078e0a00 */
[----:B------:R-:W-:-:S04]  /*1610*/  ISETP.GE.OR P0, PT, R4, UR4, P0 ;  /* 0x0000000404007c0c */ /* 0x000fc80008706670 */
[----:B------:R-:W-:-:S04]  /*1620*/  SHF.R.S32.HI R3, RZ, 0x1f, R0 ;  /* 0x0000001fff037819 */ /* 0x000fc80000011400 */
[----:B---3--:R-:W-:-:S04]  /*1630*/  LEA.HI R2, R3, R0, RZ, 0x2 ;  /* 0x0000000003027211 */ /* 0x008fc800078f10ff */
[--C-:B------:R-:W-:Y:S02]  /*1640*/  SHF.R.S32.HI R10, RZ, 0x2, R2.reuse ;  /* 0x00000002ff0a7819 */ /* 0x100fe40000011402 */
[----:B------:R-:W-:-:S04]  /*1650*/  SHF.R.S32.HI R5, RZ, 0x1f, R2 ;  /* 0x0000001fff057819 */ /* 0x000fc80000011402 */
[----:B------:R-:W-:-:S04]  /*1660*/  LEA.HI R5, R5, R10, RZ, 0x3 ;  /* 0x0000000a05057211 */ /* 0x000fc800078f18ff */
[----:B------:R-:W-:Y:S01]  /*1670*/  LOP3.LUT R11, R5, 0xfffffff8, RZ, 0xc0, !PT ;  /* 0xfffffff8050b7812 */ /* 0x000fe200078ec0ff */
[----:B------:R-:W-:Y:S06]  /*1680*/  @P0 EXIT ;  /* 0x000000000000094d */ /* 0x000fec0003800000 */
[----:B------:R-:W0:Y:S01]  /*1690*/  LDC.64 R16, c[0x0][0x658] ;  /* 0x00019600ff107b82 */ /* 0x000e220000000a00 */
[----:B------:R-:W-:Y:S01]  /*16a0*/  IMAD.IADD R10, R10, 0x1, -R11 ;  /* 0x000000010a0a7824 */ /* 0x000fe200078e0a0b */
[----:B------:R-:W-:Y:S02]  /*16b0*/  LOP3.LUT R5, R2, 0x7ffffffc, RZ, 0xc0, !PT ;  /* 0x7ffffffc02057812 */ /* 0x000fe400078ec0ff */
[----:B------:R-:W-:Y:S02]  /*16c0*/  LEA.HI R3, R3, R0, RZ, 0x5 ;  /* 0x0000000003037211 */ /* 0x000fe400078f28ff */
[----:B------:R-:W-:Y:S01]  /*16d0*/  SHF.R.S32.HI R11, RZ, 0x1f, R10 ;  /* 0x0000001fff0b7819 */ /* 0x000fe2000001140a */
[----:B------:R-:W-:Y:S01]  /*16e0*/  IMAD.IADD R5, R0, 0x1, -R5 ;  /* 0x0000000100057824 */ /* 0x000fe200078e0a05 */
[----:B------:R-:W-:Y:S02]  /*16f0*/  SHF.R.S32.HI R13, RZ, 0x5, R3 ;  /* 0x00000005ff0d7819 */ /* 0x000fe40000011403 */
[----:B-1---5:R-:W-:Y:S01]  /*1700*/  FSETP.NEU.AND P1, PT, R9, RZ, PT ;  /* 0x000000ff0900720b */ /* 0x022fe20003f2d000 */
[----:B------:R-:W-:-:S02]  /*1710*/  IMAD.SHL.U32 R7, R5, 0x2, RZ ;  /* 0x0000000205077824 */ /* 0x000fc400078e00ff */
[----:B------:R-:W-:-:S03]  /*1720*/  IMAD.WIDE R2, R15, 0x80, R10 ;  /* 0x000000800f027825 */ /* 0x000fc600078e020a */
[----:B------:R-:W-:Y:S01]  /*1730*/  SHF.R.S32.HI R11, RZ, 0x1f, R7 ;  /* 0x0000001fff0b7819 */ /* 0x000fe20000011407 */
[C---:B------:R-:W-:Y:S01]  /*1740*/  IMAD R5, R13.reuse, -0x10, -R4 ;  /* 0xfffffff00d057824 */ /* 0x040fe200078e0a04 */
[C---:B------:R-:W-:Y:S01]  /*1750*/  IADD3 R4, P0, R6.reuse, R7, RZ ;  /* 0x0000000706047210 */ /* 0x040fe20007f1e0ff */
[----:B------:R-:W-:Y:S01]  /*1760*/  IMAD.WIDE R2, R13, 0x10, R2 ;  /* 0x000000100d027825 */ /* 0x000fe200078e0202 */
[----:B------:R-:W-:Y:S02]  /*1770*/  IADD3 R0, -R7, UR5, -R6 ;  /* 0x0000000507007c10 */ /* 0x000fe4000fffe906 */
[----:B------:R-:W-:Y:S02]  /*1780*/  IADD3 R10, R5, UR4, -R10 ;  /* 0x00000004050a7c10 */ /* 0x000fe4000fffe80a */
[----:B------:R-:W-:Y:S01]  /*1790*/  LEA.HI.X.SX32 R5, R6, R11, 0x1, P0 ;  /* 0x0000000b06057211 */ /* 0x000fe200000f0eff */
[-C--:B0-----:R-:W-:Y:S01]  /*17a0*/  IMAD R6, R3, R16.reuse, RZ ;  /* 0x0000001003067224 */ /* 0x081fe200078e02ff */
[----:B------:R-:W-:Y:S01]  /*17b0*/  ISETP.GT.AND P2, PT, R10, RZ, PT ;  /* 0x000000ff0a00720c */ /* 0x000fe20003f44270 */
[C---:B------:R-:W-:Y:S01]  /*17c0*/  IMAD.SHL.U32 R21, R16.reuse, 0x8, RZ ;  /* 0x0000000810157824 */ /* 0x040fe200078e00ff */
[----:B------:R-:W-:Y:S01]  /*17d0*/  SHF.L.U64.HI R20, R16, 0x3, R17 ;  /* 0x0000000310147819 */ /* 0x000fe20000010211 */
[----:B------:R-:W-:Y:S01]  /*17e0*/  IMAD.WIDE.U32 R14, R2, R16, R4 ;  /* 0x00000010020e7225 */ /* 0x000fe200078e0004 */
[----:B------:R-:W-:-:S02]  /*17f0*/  SHF.L.U64.HI R11, R16, 0x6, R17 ;  /* 0x00000006100b7819 */ /* 0x000fc40000010211 */
[----:B------:R-:W-:Y:S01]  /*1800*/  ISETP.GT.AND P0, PT, R0, RZ, P2 ;  /* 0x000000ff0000720c */ /* 0x000fe20001704270 */
[----:B------:R-:W-:Y:S02]  /*1810*/  IMAD R19, R2, R17, R6 ;  /* 0x0000001102137224 */ /* 0x000fe400078e0206 */
[----:B------:R-:W-:Y:S02]  /*1820*/  IMAD.SHL.U32 R16, R16, 0x40, RZ ;  /* 0x0000004010107824 */ /* 0x000fe400078e00ff */
[----:B------:R-:W-:Y:S01]  /*1830*/  IMAD.IADD R19, R15, 0x1, R19 ;  /* 0x000000010f137824 */ /* 0x000fe200078e0213 */
[----:B------:R-:W-:Y:S07]  /*1840*/  @!P1 BRA `(.L_x_21) ;  /* 0x0000005000dc9947 */ /* 0x000fee0003800000 */
[----:B------:R-:W-:Y:S01]  /*1850*/  ULDC.64 UR6, c[0x0][0x630] ;  /* 0x00018c0000067ab9 */ /* 0x000fe20000000a00 */
[----:B------:R-:W-:Y:S01]  /*1860*/  ULDC.64 UR8, c[0x0][0x628] ;  /* 0x00018a0000087ab9 */ /* 0x000fe20000000a00 */
[----:B------:R-:W-:Y:S01]  /*1870*/  IMAD R17, R3, UR6, RZ ;  /* 0x0000000603117c24 */ /* 0x000fe2000f8e02ff */
[----:B------:R-:W-:Y:S01]  /*1880*/  ULDC.64 UR4, c[0x0][0x650] ;  /* 0x0001940000047ab9 */ /* 0x000fe20000000a00 */
[----:B------:R-:W-:-:S04]  /*1890*/  IMAD.WIDE.U32 R6, R2, UR6, R4 ;  /* 0x0000000602067c25 */ /* 0x000fc8000f8e0004 */
[----:B------:R-:W-:Y:S01]  /*18a0*/  IMAD R17, R2, UR7, R17 ;  /* 0x0000000702117c24 */ /* 0x000fe2000f8e0211 */
[----:B------:R-:W-:-:S03]  /*18b0*/  LEA R12, P1, R6, UR8, 0x1 ;  /* 0x00000008060c7c11 */ /* 0x000fc6000f8208ff */
[----:B------:R-:W-:-:S05]  /*18c0*/  IMAD.IADD R7, R7, 0x1, R17 ;  /* 0x0000000107077824 */ /* 0x000fca00078e0211 */
[----:B------:R-:W-:-:S05]  /*18d0*/  LEA.HI.X R13, R6, UR9, R7, 0x1, P1 ;  /* 0x00000009060d7c11 */ /* 0x000fca00088f0c07 */
[----:B------:R-:W2:Y:S01]  /*18e0*/  @P0 LDG.E.LTC128B.U16 R15, desc[UR12][R12.64] ;  /* 0x0000000c0c0f0981 */ /* 0x000ea2000c1e1520 */
[----:B------:R-:W-:Y:S01]  /*18f0*/  ISETP.GT.AND P1, PT, R0, 0x1, P2 ;  /* 0x000000010000780c */ /* 0x000fe20001724270 */
[----:B------:R-:W-:Y:S01]  /*1900*/  BSSY B0, `(.L_x_22) ;  /* 0x000000b000007945 */ /* 0x000fe20003800000 */
[----:B--2---:R-:W-:-:S04]  /*1910*/  IMAD.U32 R6, R15, 0x10000, RZ ;  /* 0x000100000f067824 */ /* 0x004fc800078e00ff */
[----:B------:R-:W-:Y:S01]  /*1920*/  FMUL R7, R6, R9 ;  /* 0x0000000906077220 */ /* 0x000fe20000400000 */
[----:B------:R-:W-:-:S03]  /*1930*/  LEA R6, P3, R14, UR4, 0x1 ;  /* 0x000000040e067c11 */ /* 0x000fc6000f8608ff */
[----:B------:R-:W-:Y:S01]  /*1940*/  FFMA R7, R88, R8, R7 ;  /* 0x0000000858077223 */ /* 0x000fe20000000007 */
[----:B------:R-:W-:-:S04]  /*1950*/  PRMT R88, R15, 0x7610, R88 ;  /* 0x000076100f587816 */ /* 0x000fc80000000058 */
[----:B------:R-:W-:Y:S02]  /*1960*/  F2FP.BF16.F32.PACK_AB R18, RZ, R7 ;  /* 0x00000007ff12723e */ /* 0x000fe400000010ff */
[----:B------:R-:W-:-:S05]  /*1970*/  LEA.HI.X R7, R14, UR5, R19, 0x1, P3 ;  /* 0x000000050e077c11 */ /* 0x000fca00098f0c13 */
[----:B------:R0:W-:Y:S01]  /*1980*/  @P0 STG.E.U16 desc[UR12][R6.64], R18 ;  /* 0x0000001206000986 */ /* 0x0001e2000c10150c */
[----:B------:R-:W-:Y:S05]  /*1990*/  @!P1 BRA `(.L_x_23) ;  /* 0x0000000000049947 */ /* 0x000fea0003800000 */
[----:B------:R1:W5:Y:S02]  /*19a0*/  LDG.E.LTC128B.U16 R88, desc[UR12][R12.64+0x2] ;  /* 0x0000020c0c587981 */ /* 0x000364000c1e1520 */
.L_x_23:
[----:B------:R-:W-:Y:S05]  /*19b0*/  BSYNC B0 ;  /* 0x0000000000007941 */ /* 0x000fea0003800000 */
.L_x_22:
[----:B------:R-:W-:Y:S01]  /*19c0*/  USHF.L.U32 UR4, UR6, 0x3, URZ ;  /* 0x0000000306047899 */ /* 0x000fe2000800063f */
[----:B0----5:R-:W-:Y:S01]  /*19d0*/  IMAD.U32 R18, R88, 0x10000, RZ ;  /* 0x0001000058127824 */ /* 0x021fe200078e00ff */
[----:B------:R-:W-:Y:S01]  /*19e0*/  USHF.L.U64.HI UR5, UR6, 0x3, UR7 ;  /* 0x0000000306057899 */ /* 0x000fe20008010207 */
[----:B------:R-:W-:Y:S02]  /*19f0*/  ISETP.GT.AND P0, PT, R10, 0x8, PT ;  /* 0x000000080a00780c */ /* 0x000fe40003f04270 */
[----:B------:R-:W-:Y:S01]  /*1a00*/  FMUL R22, R18, R9 ;  /* 0x0000000912167220 */ /* 0x000fe20000400000 */
[----:B------:R-:W-:Y:S01]  /*1a10*/  IMAD.U32 R14, RZ, RZ, UR4 ;  /* 0x00000004ff0e7e24 */ /* 0x000fe2000f8e00ff */
[----:B------:R-:W-:Y:S01]  /*1a20*/  ISETP.GT.AND P3, PT, R0, RZ, P0 ;  /* 0x000000ff0000720c */ /* 0x000fe20000764270 */
[----:B------:R-:W-:Y:S02]  /*1a30*/  IMAD.U32 R15, RZ, RZ, UR5 ;  /* 0x00000005ff0f7e24 */ /* 0x000fe4000f8e00ff */
[----:B------:R-:W-:Y:S01]  /*1a40*/  FFMA R22, R89, R8, R22 ;  /* 0x0000000859167223 */ /* 0x000fe20000000016 */
[----:B------:R-:W-:-:S04]  /*1a50*/  IMAD.WIDE.U32 R18, R2, UR6, R14 ;  /* 0x0000000602127c25 */ /* 0x000fc8000f8e000e */
[----:B------:R-:W-:Y:S02]  /*1a60*/  F2FP.BF16.F32.PACK_AB R89, RZ, R22 ;  /* 0x00000016ff59723e */ /* 0x000fe400000010ff */
[----:B------:R-:W-:-:S03]  /*1a70*/  IADD3 R23, P4, R4, R18, RZ ;  /* 0x0000001204177210 */ /* 0x000fc60007f9e0ff */
[----:B------:R0:W-:Y:S01]  /*1a80*/  @P1 STG.E.U16 desc[UR12][R6.64+0x2], R89 ;  /* 0x0000025906001986 */ /* 0x0001e2000c10150c */
[----:B------:R-:W-:Y:S02]  /*1a90*/  IADD3.X R22, R5, R17, R19, P4, !PT ;  /* 0x0000001105167210 */ /* 0x000fe400027fe413 */
[----:B------:R-:W-:-:S04]  /*1aa0*/  LEA R18, P4, R23, UR8, 0x1 ;  /* 0x0000000817127c11 */ /* 0x000fc8000f8808ff */
[----:B------:R-:W-:-:S05]  /*1ab0*/  LEA.HI.X R19, R23, UR9, R22, 0x1, P4 ;  /* 0x0000000917137c11 */ /* 0x000fca000a0f0c16 */
[----:B------:R-:W2:Y:S01]  /*1ac0*/  @P3 LDG.E.LTC128B.U16 R88, desc[UR12][R18.64] ;  /* 0x0000000c12583981 */ /* 0x000ea2000c1e1520 */
[C---:B------:R-:W-:Y:S01]  /*1ad0*/  IMAD.SHL.U32 R17, R21.reuse, 0x2, RZ ;  /* 0x0000000215117824 */ /* 0x040fe200078e00ff */
[----:B------:R-:W-:Y:S01]  /*1ae0*/  SHF.L.U64.HI R21, R21, 0x1, R20 ;  /* 0x0000000115157819 */ /* 0x000fe20000010214 */
[----:B------:R-:W-:Y:S01]  /*1af0*/  BSSY B0, `(.L_x_24) ;  /* 0x000000b000007945 */ /* 0x000fe20003800000 */
[----:B------:R-:W-:Y:S01]  /*1b00*/  ISETP.GT.AND P1, PT, R0, 0x1, P0 ;  /* 0x000000010000780c */ /* 0x000fe20000724270 */
[----:B--2---:R-:W-:-:S04]  /*1b10*/  IMAD.U32 R22, R88, 0x10000, RZ ;  /* 0x0001000058167824 */ /* 0x004fc800078e00ff */
[----:B------:R-:W-:Y:S01]  /*1b20*/  FMUL R23, R22, R9 ;  /* 0x0000000916177220 */ /* 0x000fe20000400000 */
[----:B------:R-:W-:-:S03]  /*1b30*/  IADD3 R22, P4, R17, R6, RZ ;  /* 0x0000000611167210 */ /* 0x000fc60007f9e0ff */
[----:B------:R-:W-:-:S05]  /*1b40*/  FFMA R23, R90, R8, R23 ;  /* 0x000000085a177223 */ /* 0x000fca0000000017 */
[----:B------:R-:W-:Y:S01]  /*1b50*/  F2FP.BF16.F32.PACK_AB R20, RZ, R23 ;  /* 0x00000017ff14723e */ /* 0x000fe200000010ff */
[----:B------:R-:W-:-:S05]  /*1b60*/  IMAD.X R23, R21, 0x1, R7, P4 ;  /* 0x0000000115177824 */ /* 0x000fca00020e0607 */
[----:B------:R0:W-:Y:S01]  /*1b70*/  @P3 STG.E.U16 desc[UR12][R22.64], R20 ;  /* 0x0000001416003986 */ /* 0x0001e2000c10150c */
[----:B------:R-:W-:Y:S05]  /*1b80*/  @!P1 BRA `(.L_x_25) ;  /* 0x0000000000049947 */ /* 0x000fea0003800000 */
[----:B------:R2:W5:Y:S02]  /*1b90*/  LDG.E.LTC128B.U16 R88, desc[UR12][R18.64+0x2] ;  /* 0x0000020c12587981 */ /* 0x000564000c1e1520 */
.L_x_25:
[----:B------:R-:W-:Y:S05]  /*1ba0*/  BSYNC B0 ;  /* 0x0000000000007941 */ /* 0x000fea0003800000 */
.L_x_24:
[----:B0----5:R-:W-:Y:S01]  /*1bb0*/  IMAD.U32 R20, R88, 0x10000, RZ ;  /* 0x0001000058147824 */ /* 0x021fe200078e00ff */
[----:B------:R-:W-:Y:S01]  /*1bc0*/  ISETP.GT.AND P3, PT, R0, 0x8, P2 ;  /* 0x000000080000780c */ /* 0x000fe20001764270 */
[----:B------:R-:W-:Y:S02]  /*1bd0*/  BSSY B0, `(.L_x_26) ;  /* 0x0000007000007945 */ /* 0x000fe40003800000 */
[----:B------:R-:W-:-:S04]  /*1be0*/  FMUL R20, R20, R9 ;  /* 0x0000000914147220 */ /* 0x000fc80000400000 */
[----:B------:R-:W-:-:S05]  /*1bf0*/  FFMA R20, R91, R8, R20 ;  /* 0x000000085b147223 */ /* 0x000fca0000000014 */
[----:B------:R-:W-:-:S05]  /*1c00*/  F2FP.BF16.F32.PACK_AB R20, RZ, R20 ;  /* 0x00000014ff14723e */ /* 0x000fca00000010ff */
[----:B------:R0:W-:Y:S01]  /*1c10*/  @P1 STG.E.U16 desc[UR12][R22.64+0x2], R20 ;  /* 0x0000021416001986 */ /* 0x0001e2000c10150c */
[----:B------:R-:W-:Y:S05]  /*1c20*/  @!P3 BRA `(.L_x_27) ;  /* 0x000000000004b947 */ /* 0x000fea0003800000 */
[----:B------:R3:W5:Y:S02]  /*1c30*/  LDG.E.LTC128B.U16 R88, desc[UR12][R12.64+0x10] ;  /* 0x0000100c0c587981 */ /* 0x000764000c1e1520 */
.L_x_27:
[----:B------:R-:W-:Y:S05]  /*1c40*/  BSYNC B0 ;  /* 0x0000000000007941 */ /* 0x000fea0003800000 */
.L_x_26:
        /* <DEDUP_REMOVED lines=9> */
.L_x_29:
[----:B------:R-:W-:Y:S05]  /*1ce0*/  BSYNC B0 ;  /* 0x0000000000007941 */ /* 0x000fea0003800000 */
.L_x_28:
[----:B-----5:R-:W-:Y:S01]  /*1cf0*/  IMAD.U32 R20, R88, 0x10000, RZ ;  /* 0x0001000058147824 */ /* 0x020fe200078e00ff */
        /* <DEDUP_REMOVED lines=8> */
.L_x_31:
[----:B------:R-:W-:Y:S05]  /*1d80*/  BSYNC B0 ;  /* 0x0000000000007941 */ /* 0x000fea0003800000 */
.L_x_30:
        /* <DEDUP_REMOVED lines=9> */
.L_x_33:
[----:B------:R-:W-:Y:S05]  /*1e20*/  BSYNC B0 ;  /* 0x0000000000007941 */ /* 0x000fea0003800000 */
.L_x_32:
        /* <DEDUP_REMOVED lines=9> */
.L_x_35:
[----:B------:R-:W-:Y:S05]  /*1ec0*/  BSYNC B0 ;  /* 0x0000000000007941 */ /* 0x000fea0003800000 */
.L_x_34:
        /* <DEDUP_REMOVED lines=9> */
.L_x_37:
[----:B------:R-:W-:Y:S05]  /*1f60*/  BSYNC B0 ;  /* 0x0000000000007941 */ /* 0x000fea0003800000 */
.L_x_36:
        /* <DEDUP_REMOVED lines=9> */
.L_x_39:
[----:B------:R-:W-:Y:S05]  /*2000*/  BSYNC B0 ;  /* 0x0000000000007941 */ /* 0x000fea0003800000 */
.L_x_38:
        /* <DEDUP_REMOVED lines=9> */
.L_x_41:
[----:B------:R-:W-:Y:S05]  /*20a0*/  BSYNC B0 ;  /* 0x0000000000007941 */ /* 0x000fea0003800000 */
.L_x_40:
        /* <DEDUP_REMOVED lines=9> */
.L_x_43:
[----:B------:R-:W-:Y:S05]  /*2140*/  BSYNC B0 ;  /* 0x0000000000007941 */ /* 0x000fea0003800000 */
.L_x_42:
        /* <DEDUP_REMOVED lines=9> */
.L_x_45:
[----:B------:R-:W-:Y:S05]  /*21e0*/  BSYNC B0 ;  /* 0x0000000000007941 */ /* 0x000fea0003800000 */
.L_x_44:
        /* <DEDUP_REMOVED lines=9> */
.L_x_47:
[----:B------:R-:W-:Y:S05]  /*2280*/  BSYNC B0 ;  /* 0x0000000000007941 */ /* 0x000fea0003800000 */
.L_x_46:
        /* <DEDUP_REMOVED lines=9> */
.L_x_49:
[----:B------:R-:W-:Y:S05]  /*2320*/  BSYNC B0 ;  /* 0x0000000000007941 */ /* 0x000fea0003800000 */
.L_x_48:
        /* <DEDUP_REMOVED lines=9> */
.L_x_51:
[----:B------:R-:W-:Y:S05]  /*23c0*/  BSYNC B0 ;  /* 0x0000000000007941 */ /* 0x000fea0003800000 */
.L_x_50:
        /* <DEDUP_REMOVED lines=9> */
.L_x_53:
[----:B------:R-:W-:Y:S05]  /*2460*/  BSYNC B0 ;  /* 0x0000000000007941 */ /* 0x000fea0003800000 */
.L_x_52:
        /* <DEDUP_REMOVED lines=9> */
.L_x_55:
[----:B------:R-:W-:Y:S05]  /*2500*/  BSYNC B0 ;  /* 0x0000000000007941 */ /* 0x000fea0003800000 */
.L_x_54:
        /* <DEDUP_REMOVED lines=9> */
.L_x_57:
[----:B------:R-:W-:Y:S05]  /*25a0*/  BSYNC B0 ;  /* 0x0000000000007941 */ /* 0x000fea0003800000 */
.L_x_56:
        /* <DEDUP_REMOVED lines=9> */
.L_x_59:
[----:B------:R-:W-:Y:S05]  /*2640*/  BSYNC B0 ;  /* 0x0000000000007941 */ /* 0x000fea0003800000 */
.L_x_58:
        /* <DEDUP_REMOVED lines=9> */
.L_x_61:
[----:B------:R-:W-:Y:S05]  /*26e0*/  BSYNC B0 ;  /* 0x0000000000007941 */ /* 0x000fea0003800000 */
.L_x_60:
        /* <DEDUP_REMOVED lines=9> */
.L_x_63:
[----:B------:R-:W-:Y:S05]  /*2780*/  BSYNC B0 ;  /* 0x0000000000007941 */ /* 0x000fea0003800000 */
.L_x_62:
        /* <DEDUP_REMOVED lines=9> */
.L_x_65:
[----:B------:R-:W-:Y:S05]  /*2820*/  BSYNC B0 ;  /* 0x0000000000007941 */ /* 0x000fea0003800000 */
.L_x_64:
        /* <DEDUP_REMOVED lines=9> */
.L_x_67:
[----:B------:R-:W-:Y:S05]  /*28c0*/  BSYNC B0 ;  /* 0x0000000000007941 */ /* 0x000fea0003800000 */
.L_x_66:
        /* <DEDUP_REMOVED lines=9> */
.L_x_69:
[----:B------:R-:W-:Y:S05]  /*2960*/  BSYNC B0 ;  /* 0x0000000000007941 */ /* 0x000fea0003800000 */
.L_x_68:
        /* <DEDUP_REMOVED lines=9> */
.L_x_71:
[----:B------:R-:W-:Y:S05]  /*2a00*/  BSYNC B0 ;  /* 0x0000000000007941 */ /* 0x000fea0003800000 */
.L_x_70:
        /* <DEDUP_REMOVED lines=9> */
.L_x_73:
[----:B------:R-:W-:Y:S05]  /*2aa0*/  BSYNC B0 ;  /* 0x0000000000007941 */ /* 0x000fea0003800000 */
.L_x_72:
        /* <DEDUP_REMOVED lines=9> */
.L_x_75:
[----:B------:R-:W-:Y:S05]  /*2b40*/  BSYNC B0 ;  /* 0x0000000000007941 */ /* 0x000fea0003800000 */
.L_x_74:
        /* <DEDUP_REMOVED lines=9> */
.L_x_77:
[----:B------:R-:W-:Y:S05]  /*2be0*/  BSYNC B0 ;  /* 0x0000000000007941 */ /* 0x000fea0003800000 */
.L_x_76:
        /* <DEDUP_REMOVED lines=9> */
.L_x_79:
[----:B------:R-:W-:Y:S05]  /*2c80*/  BSYNC B0 ;  /* 0x0000000000007941 */ /* 0x000fea0003800000 */
.L_x_78:
        /* <DEDUP_REMOVED lines=9> */
.L_x_81:
[----:B------:R-:W-:Y:S05]  /*2d20*/  BSYNC B0 ;  /* 0x0000000000007941 */ /* 0x000fea0003800000 */
.L_x_80:
        /* <DEDUP_REMOVED lines=9> */
.L_x_83:
[----:B------:R-:W-:Y:S05]  /*2dc0*/  BSYNC B0 ;  /* 0x0000000000007941 */ /* 0x000fea0003800000 */
.L_x_82:
        /* <DEDUP_REMOVED lines=9> */
.L_x_85:
[----:B------:R-:W-:Y:S05]  /*2e60*/  BSYNC B0 ;  /* 0x0000000000007941 */ /* 0x000fea0003800000 */
.L_x_84:
        /* <DEDUP_REMOVED lines=9> */
.L_x_87:
[----:B------:R-:W-:Y:S05]  /*2f00*/  BSYNC B0 ;  /* 0x0000000000007941 */ /* 0x000fea0003800000 */
.L_x_86:
        /* <DEDUP_REMOVED lines=9> */
.L_x_89:
[----:B------:R-:W-:Y:S05]  /*2fa0*/  BSYNC B0 ;  /* 0x0000000000007941 */ /* 0x000fea0003800000 */
.L_x_88:
        /* <DEDUP_REMOVED lines=9> */
.L_x_91:
[----:B------:R-:W-:Y:S05]  /*3040*/  BSYNC B0 ;  /* 0x0000000000007941 */ /* 0x000fea0003800000 */
.L_x_90:
        /* <DEDUP_REMOVED lines=9> */
.L_x_93:
[----:B------:R-:W-:Y:S05]  /*30e0*/  BSYNC B0 ;  /* 0x0000000000007941 */ /* 0x000fea0003800000 */
.L_x_92:
        /* <DEDUP_REMOVED lines=9> */
.L_x_95:
[----:B------:R-:W-:Y:S05]  /*3180*/  BSYNC B0 ;  /* 0x0000000000007941 */ /* 0x000fea0003800000 */
.L_x_94:
        /* <DEDUP_REMOVED lines=9> */
.L_x_97:
[----:B------:R-:W-:Y:S05]  /*3220*/  BSYNC B0 ;  /* 0x0000000000007941 */ /* 0x000fea0003800000 */
.L_x_96:
        /* <DEDUP_REMOVED lines=9> */
.L_x_99:
[----:B------:R-:W-:Y:S05]  /*32c0*/  BSYNC B0 ;  /* 0x0000000000007941 */ /* 0x000fea0003800000 */
.L_x_98:
        /* <DEDUP_REMOVED lines=9> */
.L_x_101:
[----:B------:R-:W-:Y:S05]  /*3360*/  BSYNC B0 ;  /* 0x0000000000007941 */ /* 0x000fea0003800000 */
.L_x_100:
        /* <DEDUP_REMOVED lines=9> */
.L_x_103:
[----:B------:R-:W-:Y:S05]  /*3400*/  BSYNC B0 ;  /* 0x0000000000007941 */ /* 0x000fea0003800000 */
.L_x_102:
        /* <DEDUP_REMOVED lines=9> */
.L_x_105:
[----:B------:R-:W-:Y:S05]  /*34a0*/  BSYNC B0 ;  /* 0x0000000000007941 */ /* 0x000fea0003800000 */
.L_x_104:
        /* <DEDUP_REMOVED lines=9> */
.L_x_107:
[----:B------:R-:W-:Y:S05]  /*3540*/  BSYNC B0 ;  /* 0x0000000000007941 */ /* 0x000fea0003800000 */
.L_x_106:
        /* <DEDUP_REMOVED lines=9> */
.L_x_109:
[----:B------:R-:W-:Y:S05]  /*35e0*/  BSYNC B0 ;  /* 0x0000000000007941 */ /* 0x000fea0003800000 */
.L_x_108:
        /* <DEDUP_REMOVED lines=9> */
.L_x_111:
[----:B------:R-:W-:Y:S05]  /*3680*/  BSYNC B0 ;  /* 0x0000000000007941 */ /* 0x000fea0003800000 */
.L_x_110:
        /* <DEDUP_REMOVED lines=9> */
.L_x_113:
[----:B------:R-:W-:Y:S05]  /*3720*/  BSYNC B0 ;  /* 0x0000000000007941 */ /* 0x000fea0003800000 */
.L_x_112:
        /* <DEDUP_REMOVED lines=9> */
.L_x_115:
[----:B------:R-:W-:Y:S05]  /*37c0*/  BSYNC B0 ;  /* 0x0000000000007941 */ /* 0x000fea0003800000 */
.L_x_114:
        /* <DEDUP_REMOVED lines=9> */
.L_x_117:
[----:B------:R-:W-:Y:S05]  /*3860*/  BSYNC B0 ;  /* 0x0000000000007941 */ /* 0x000fea0003800000 */
.L_x_116:
        /* <DEDUP_REMOVED lines=9> */
.L_x_119:
[----:B------:R-:W-:Y:S05]  /*3900*/  BSYNC B0 ;  /* 0x0000000000007941 */ /* 0x000fea0003800000 */
.L_x_118:
        /* <DEDUP_REMOVED lines=9> */
.L_x_121:
[----:B------:R-:W-:Y:S05]  /*39a0*/  BSYNC B0 ;  /* 0x0000000000007941 */ /* 0x000fea0003800000 */
.L_x_120:
        /* <DEDUP_REMOVED lines=9> */
.L_x_123:
[----:B------:R-:W-:Y:S05]  /*3a40*/  BSYNC B0 ;  /* 0x0000000000007941 */ /* 0x000fea0003800000 */
.L_x_122:
        /* <DEDUP_REMOVED lines=9> */
.L_x_125:
[----:B------:R-:W-:Y:S05]  /*3ae0*/  BSYNC B0 ;  /* 0x0000000000007941 */ /* 0x000fea0003800000 */
.L_x_124:
        /* <DEDUP_REMOVED lines=9> */
.L_x_127:
[----:B------:R-:W-:Y:S05]  /*3b80*/  BSYNC B0 ;  /* 0x0000000000007941 */ /* 0x000fea0003800000 */
.L_x_126:
        /* <DEDUP_REMOVED lines=9> */
.L_x_129:
[----:B------:R-:W-:Y:S05]  /*3c20*/  BSYNC B0 ;  /* 0x0000000000007941 */ /* 0x000fea0003800000 */
.L_x_128:
        /* <DEDUP_REMOVED lines=9> */
.L_x_131:
[----:B------:R-:W-:Y:S05]  /*3cc0*/  BSYNC B0 ;  /* 0x0000000000007941 */ /* 0x000fea0003800000 */
.L_x_130:
        /* <DEDUP_REMOVED lines=9> */
.L_x_133:
[----:B------:R-:W-:Y:S05]  /*3d60*/  BSYNC B0 ;  /* 0x0000000000007941 */ /* 0x000fea0003800000 */
.L_x_132:
        /* <DEDUP_REMOVED lines=9> */
.L_x_135:
[----:B------:R-:W-:Y:S05]  /*3e00*/  BSYNC B0 ;  /* 0x0000000000007941 */ /* 0x000fea0003800000 */
.L_x_134:
        /* <DEDUP_REMOVED lines=9> */
.L_x_137:
[----:B------:R-:W-:Y:S05]  /*3ea0*/  BSYNC B0 ;  /* 0x0000000000007941 */ /* 0x000fea0003800000 */
.L_x_136:
        /* <DEDUP_REMOVED lines=9> */
.L_x_139:
[----:B------:R-:W-:Y:S05]  /*3f40*/  BSYNC B0 ;  /* 0x0000000000007941 */ /* 0x000fea0003800000 */
.L_x_138:
        /* <DEDUP_REMOVED lines=9> */
.L_x_141:
[----:B------:R-:W-:Y:S05]  /*3fe0*/  BSYNC B0 ;  /* 0x0000000000007941 */ /* 0x000fea0003800000 */
.L_x_140:
[----:B01-345:R-:W-:Y:S01]  /*3ff0*/  IMAD.U32 R12, R88, 0x10000, RZ ;  /* 0x00010000580c7824 */ /* 0x03bfe200078e00ff */
        /* <DEDUP_REMOVED lines=8> */
.L_x_143:
[----:B------:R-:W-:Y:S05]  /*4080*/  BSYNC B0 ;  /* 0x0000000000007941 */ /* 0x000fea0003800000 */
.L_x_142:
[----:B0----5:R-:W-:Y:S01]  /*4090*/  IMAD.U32 R12, R88, 0x10000, RZ ;  /* 0x00010000580c7824 */ /* 0x021fe200078e00ff */
[----:B------:R-:W-:Y:S01]  /*40a0*/  ISETP.GT.AND P1, PT, R0, 0x79, P0 ;  /* 0x000000790000780c */ /* 0x000fe20000724270 */
[----:B------:R-:W-:Y:S01]  /*40b0*/  BSSY B0, `(.L_x_144) ;  /* 0x000000b000007945 */ /* 0x000fe20003800000 */
[----:B------:R-:W-:Y:S01]  /*40c0*/  IADD3 R91, P0, R2, 0x40, RZ ;  /* 0x00000040025b7810 */ /* 0x000fe20007f1e0ff */
[----:B------:R-:W-:Y:S01]  /*40d0*/  FMUL R13, R12, R9 ;  /* 0x000000090c0d7220 */ /* 0x000fe20000400000 */
[----:B------:R-:W-:-:S03]  /*40e0*/  @P3 IMAD.MOV.U32 R12, RZ, RZ, R22 ;  /* 0x000000ffff0c3224 */ /* 0x000fc600078e0016 */
[----:B------:R-:W-:-:S05]  /*40f0*/  FFMA R13, R150, R8, R13 ;  /* 0x00000008960d7223 */ /* 0x000fca000000000d */
[----:B------:R-:W-:-:S04]  /*4100*/  F2FP.BF16.F32.PACK_AB R13, RZ, R13 ;  /* 0x0000000dff0d723e */ /* 0x000fc800000010ff */
[----:B------:R-:W-:Y:S01]  /*4110*/  PRMT R20, R13, 0x7610, R20 ;  /* 0x000076100d147816 */ /* 0x000fe20000000014 */
[----:B------:R-:W-:-:S05]  /*4120*/  @P3 IMAD.MOV.U32 R13, RZ, RZ, R23 ;  /* 0x000000ffff0d3224 */ /* 0x000fca00078e0017 */
[----:B------:R0:W-:Y:S01]  /*4130*/  @P3 STG.E.U16 desc[UR12][R12.64+0xf0], R20 ;  /* 0x0000f0140c003986 */ /* 0x0001e2000c10150c */
[----:B------:R-:W-:Y:S05]  /*4140*/  @!P1 BRA `(.L_x_145) ;  /* 0x0000000000049947 */ /* 0x000fea0003800000 */
[----:B------:R3:W5:Y:S02]  /*4150*/  LDG.E.LTC128B.U16 R88, desc[UR12][R18.64+0xf2] ;  /* 0x0000f20c12587981 */ /* 0x000764000c1e1520 */
.L_x_145:
[----:B------:R-:W-:Y:S05]  /*4160*/  BSYNC B0 ;  /* 0x0000000000007941 */ /* 0x000fea0003800000 */
.L_x_144:
[----:B-----5:R-:W-:Y:S02]  /*4170*/  IMAD.U32 R2, R88, 0x10000, RZ ;  /* 0x0001000058027824 */ /* 0x020fe400078e00ff */
[----:B------:R-:W-:Y:S01]  /*4180*/  IMAD.X R3, RZ, RZ, R3, P0 ;  /* 0x000000ffff037224 */ /* 0x000fe200000e0603 */
[----:B------:R-:W-:Y:S01]  /*4190*/  ISETP.GT.AND P0, PT, R10, 0x40, PT ;  /* 0x000000400a00780c */ /* 0x000fe20003f04270 */
[----:B------:R-:W-:Y:S01]  /*41a0*/  FMUL R2, R2, R9 ;  /* 0x0000000902027220 */ /* 0x000fe20000400000 */
[----:B0-----:R-:W-:Y:S02]  /*41b0*/  IMAD.WIDE.U32 R12, R91, UR6, R4 ;  /* 0x000000065b0c7c25 */ /* 0x001fe4000f8e0004 */
[----:B------:R-:W-:Y:S02]  /*41c0*/  ISETP.GT.AND P3, PT, R0, RZ, P0 ;  /* 0x000000ff0000720c */ /* 0x000fe40000764270 */
[----:B------:R-:W-:Y:S01]  /*41d0*/  FFMA R2, R151, R8, R2 ;  /* 0x0000000897027223 */ /* 0x000fe20000000002 */
[----:B-123--:R-:W-:-:S04]  /*41e0*/  IMAD R18, R3, UR6, RZ ;  /* 0x0000000603127c24 */ /* 0x00efc8000f8e02ff */
[----:B------:R-:W-:Y:S01]  /*41f0*/  IMAD R93, R91, UR7, R18 ;  /* 0x000000075b5d7c24 */ /* 0x000fe2000f8e0212 */
[----:B------:R-:W-:Y:S02]  /*4200*/  F2FP.BF16.F32.PACK_AB R18, RZ, R2 ;  /* 0x00000002ff12723e */ /* 0x000fe400000010ff */
[C---:B------:R-:W-:Y:S01]  /*4210*/  LEA R2, P2, R12.reuse, UR8, 0x1 ;  /* 0x000000080c027c11 */ /* 0x040fe2000f8408ff */
[----:B------:R-:W-:Y:S02]  /*4220*/  IMAD.IADD R3, R13, 0x1, R93 ;  /* 0x000000010d037824 */ /* 0x000fe400078e025d */
[----:B------:R0:W-:Y:S03]  /*4230*/  @P1 STG.E.U16 desc[UR12][R22.64+0xf2], R18 ;  /* 0x0000f21216001986 */ /* 0x0001e6000c10150c */
        /* <DEDUP_REMOVED lines=15> */
.L_x_147:
[----:B------:R-:W-:Y:S05]  /*4330*/  BSYNC B0 ;  /* 0x0000000000007941 */ /* 0x000fea0003800000 */
.L_x_146:
[----:B------:R-:W-:Y:S01]  /*4340*/  IMAD.WIDE.U32 R14, R91, UR6, R14 ;  /* 0x000000065b0e7c25 */ /* 0x000fe2000f8e000e */
[----:B------:R-:W-:Y:S01]  /*4350*/  ISETP.GT.AND P1, PT, R10, 0x48, PT ;  /* 0x000000480a00780c */ /* 0x000fe20003f24270 */
[----:B------:R-:W-:Y:S02]  /*4360*/  BSSY B0, `(.L_x_148) ;  /* 0x000000f000007945 */ /* 0x000fe40003800000 */
[----:B-----5:R-:W-:Y:S01]  /*4370*/  IMAD.U32 R16, R88, 0x10000, RZ ;  /* 0x0001000058107824 */ /* 0x020fe200078e00ff */
[----:B0-----:R-:W-:Y:S01]  /*4380*/  IADD3 R11, P3, R4, R14, RZ ;  /* 0x0000000e040b7210 */ /* 0x001fe20007f7e0ff */
[----:B------:R-:W-:Y:S02]  /*4390*/  @P2 IMAD.MOV.U32 R10, RZ, RZ, R12 ;  /* 0x000000ffff0a2224 */ /* 0x000fe400078e000c */
[----:B------:R-:W-:Y:S01]  /*43a0*/  FMUL R16, R16, R9 ;  /* 0x0000000910107220 */ /* 0x000fe20000400000 */
[----:B------:R-:W-:Y:S02]  /*43b0*/  IADD3.X R14, R5, R93, R15, P3, !PT ;  /* 0x0000005d050e7210 */ /* 0x000fe40001ffe40f */
[----:B------:R-:W-:Y:S01]  /*43c0*/  LEA R4, P4, R11, UR8, 0x1 ;  /* 0x000000080b047c11 */ /* 0x000fe2000f8808ff */
[----:B------:R-:W-:Y:S01]  /*43d0*/  FFMA R16, R25, R8, R16 ;  /* 0x0000000819107223 */ /* 0x000fe20000000010 */
[----:B------:R-:W-:-:S02]  /*43e0*/  ISETP.GT.AND P3, PT, R0, RZ, P1 ;  /* 0x000000ff0000720c */ /* 0x000fc40000f64270 */
[----:B------:R-:W-:Y:S01]  /*43f0*/  LEA.HI.X R5, R11, UR9, R14, 0x1, P4 ;  /* 0x000000090b057c11 */ /* 0x000fe2000a0f0c0e */
[----:B------:R-:W-:Y:S01]  /*4400*/  @P2 IMAD.MOV.U32 R11, RZ, RZ, R13 ;  /* 0x000000ffff0b2224 */ /* 0x000fe200078e000d */
[----:B------:R-:W-:-:S05]  /*4410*/  F2FP.BF16.F32.PACK_AB R16, RZ, R16 ;  /* 0x00000010ff10723e */ /* 0x000fca00000010ff */
[----:B------:R0:W-:Y:S04]  /*4420*/  @P2 STG.E.U16 desc[UR12][R10.64+0x2], R16 ;  /* 0x000002100a002986 */ /* 0x0001e8000c10150c */
[----:B------:R-:W-:Y:S05]  /*4430*/  @!P3 BRA `(.L_x_149) ;  /* 0x000000000004b947 */ /* 0x000fea0003800000 */
[----:B------:R2:W5:Y:S02]  /*4440*/  LDG.E.LTC128B.U16 R88, desc[UR12][R4.64] ;  /* 0x0000000c04587981 */ /* 0x000564000c1e1520 */
.L_x_149:
[----:B------:R-:W-:Y:S05]  /*4450*/  BSYNC B0 ;  /* 0x0000000000007941 */ /* 0x000fea0003800000 */
.L_x_148:
[----:B0----5:R-:W-:Y:S01]  /*4460*/  IMAD.U32 R10, R88, 0x10000, RZ ;  /* 0x00010000580a7824 */ /* 0x021fe200078e00ff */
[----:B------:R-:W-:Y:S01]  /*4470*/  IADD3 R14, P4, R12, R17, RZ ;  /* 0x000000110c0e7210 */ /* 0x000fe20007f9e0ff */
[----:B------:R-:W-:Y:S01]  /*4480*/  BSSY B0, `(.L_x_150) ;  /* 0x0000009000007945 */ /* 0x000fe20003800000 */
[----:B------:R-:W-:Y:S01]  /*4490*/  ISETP.GT.AND P2, PT, R0, 0x1, P1 ;  /* 0x000000010000780c */ /* 0x000fe20000f44270 */
[----:B------:R-:W-:Y:S02]  /*44a0*/  FMUL R11, R10, R9 ;  /* 0x000000090a0b7220 */ /* 0x000fe40000400000 */
[----:B------:R-:W-:Y:S02]  /*44b0*/  IMAD.X R15, R13, 0x1, R21, P4 ;  /* 0x000000010d0f7824 */ /* 0x000fe400020e0615 */
[----:B------:R-:W-:-:S05]  /*44c0*/  FFMA R11, R26, R8, R11 ;  /* 0x000000081a0b7223 */ /* 0x000fca000000000b */
[----:B------:R-:W-:-:S05]  /*44d0*/  F2FP.BF16.F32.PACK_AB R11, RZ, R11 ;  /* 0x0000000bff0b723e */ /* 0x000fca00000010ff */
[----:B------:R0:W-:Y:S01]  /*44e0*/  @P3 STG.E.U16 desc[UR12][R14.64], R11 ;  /* 0x0000000b0e003986 */ /* 0x0001e2000c10150c */
[----:B------:R-:W-:Y:S05]  /*44f0*/  @!P2 BRA `(.L_x_151) ;  /* 0x000000000004a947 */ /* 0x000fea0003800000 */
[----:B------:R3:W5:Y:S02]  /*4500*/  LDG.E.LTC128B.U16 R88, desc[UR12][R4.64+0x2] ;  /* 0x0000020c04587981 */ /* 0x000764000c1e1520 */
.L_x_151:
[----:B------:R-:W-:Y:S05]  /*4510*/  BSYNC B0 ;  /* 0x0000000000007941 */ /* 0x000fea0003800000 */
.L_x_150:
[----:B-----5:R-:W-:Y:S01]  /*4520*/  IMAD.U32 R10, R88, 0x10000, RZ ;  /* 0x00010000580a7824 */ /* 0x020fe200078e00ff */
[----:B------:R-:W-:Y:S01]  /*4530*/  ISETP.GT.AND P3, PT, R0, 0x8, P0 ;  /* 0x000000080000780c */ /* 0x000fe20000764270 */
[----:B0-----:R-:W-:Y:S01]  /*4540*/  @P2 IMAD.MOV.U32 R11, RZ, RZ, R15 ;  /* 0x000000ffff0b2224 */ /* 0x001fe200078e000f */
[----:B------:R-:W-:Y:S01]  /*4550*/  BSSY B0, `(.L_x_152) ;  /* 0x0000009000007945 */ /* 0x000fe20003800000 */
[----:B------:R-:W-:-:S04]  /*4560*/  FMUL R10, R10, R9 ;  /* 0x000000090a0a7220 */ /* 0x000fc80000400000 */
[----:B------:R-:W-:-:S05]  /*4570*/  FFMA R10, R27, R8, R10 ;  /* 0x000000081b0a7223 */ /* 0x000fca000000000a */
[----:B------:R-:W-:-:S04]  /*4580*/  F2FP.BF16.F32.PACK_AB R10, RZ, R10 ;  /* 0x0000000aff0a723e */ /* 0x000fc800000010ff */
[----:B------:R-:W-:Y:S01]  /*4590*/  PRMT R16, R10, 0x7610, R16 ;  /* 0x000076100a107816 */ /* 0x000fe20000000010 */
[----:B------:R-:W-:-:S05]  /*45a0*/  @P2 IMAD.MOV.U32 R10, RZ, RZ, R14 ;  /* 0x000000ffff0a2224 */ /* 0x000fca00078e000e */
[----:B------:R0:W-:Y:S01]  /*45b0*/  @P2 STG.E.U16 desc[UR12][R10.64+0x2], R16 ;  /* 0x000002100a002986 */ /* 0x0001e2000c10150c */
[----:B------:R-:W-:Y:S05]  /*45c0*/  @!P3 BRA `(.L_x_153) ;  /* 0x000000000004b947 */ /* 0x000fea0003800000 */
[----:B------:R4:W5:Y:S02]  /*45d0*/  LDG.E.LTC128B.U16 R88, desc[UR12][R2.64+0x10] ;  /* 0x0000100c02587981 */ /* 0x000964000c1e1520 */
.L_x_153:
[----:B------:R-:W-:Y:S05]  /*45e0*/  BSYNC B0 ;  /* 0x0000000000007941 */ /* 0x000fea0003800000 */
.L_x_152:
[----:B0----5:R-:W-:Y:S01]  /*45f0*/  IMAD.U32 R10, R88, 0x10000, RZ ;  /* 0x00010000580a7824 */ /* 0x021fe200078e00ff */
[----:B------:R-:W-:Y:S01]  /*4600*/  ISETP.GT.AND P2, PT, R0, 0x9, P0 ;  /* 0x000000090000780c */ /* 0x000fe20000744270 */
[----:B------:R-:W-:Y:S02]  /*4610*/  BSSY B0, `(.L_x_154) ;  /* 0x000000a000007945 */ /* 0x000fe40003800000 */
[----:B------:R-:W-:Y:S01]  /*4620*/  FMUL R11, R10, R9 ;  /* 0x000000090a0b7220 */ /* 0x000fe20000400000 */
[----:B------:R-:W-:-:S03]  /*4630*/  IMAD.MOV.U32 R10, RZ, RZ, R12 ;  /* 0x000000ffff0a7224 */ /* 0x000fc600078e000c */
[----:B------:R-:W-:-:S05]  /*4640*/  FFMA R11, R28, R8, R11 ;  /* 0x000000081c0b7223 */ /* 0x000fca000000000b */
[----:B------:R-:W-:-:S04]  /*4650*/  F2FP.BF16.F32.PACK_AB R11, RZ, R11 ;  /* 0x0000000bff0b723e */ /* 0x000fc800000010ff */
[----:B------:R-:W-:Y:S01]  /*4660*/  PRMT R16, R11, 0x7610, R16 ;  /* 0x000076100b107816 */ /* 0x000fe20000000010 */
[----:B------:R-:W-:-:S05]  /*4670*/  IMAD.MOV.U32 R11, RZ, RZ, R13 ;  /* 0x000000ffff0b7224 */ /* 0x000fca00078e000d */
[----:B------:R0:W-:Y:S01]  /*4680*/  @P3 STG.E.U16 desc[UR12][R10.64+0x10], R16 ;  /* 0x000010100a003986 */ /* 0x0001e2000c10150c */
[----:B------:R-:W-:Y:S05]  /*4690*/  @!P2 BRA `(.L_x_155) ;  /* 0x000000000004a947 */ /* 0x000fea0003800000 */
[----:B------:R0:W5:Y:S02]  /*46a0*/  LDG.E.LTC128B.U16 R88, desc[UR12][R2.64+0x12] ;  /* 0x0000120c02587981 */ /* 0x000164000c1e1520 */
.L_x_155:
[----:B------:R-:W-:Y:S05]  /*46b0*/  BSYNC B0 ;  /* 0x0000000000007941 */ /* 0x000fea0003800000 */
.L_x_154:
        /* <DEDUP_REMOVED lines=9> */
.L_x_157:
[----:B------:R-:W-:Y:S05]  /*4750*/  BSYNC B0 ;  /* 0x0000000000007941 */ /* 0x000fea0003800000 */
.L_x_156:
        /* <DEDUP_REMOVED lines=9> */
.L_x_159:
[----:B------:R-:W-:Y:S05]  /*47f0*/  BSYNC B0 ;  /* 0x0000000000007941 */ /* 0x000fea0003800000 */
.L_x_158:
[----:B-----5:R-:W-:Y:S01]  /*4800*/  IMAD.U32 R12, R88, 0x10000, RZ ;  /* 0x00010000580c7824 */ /* 0x020fe200078e00ff */
[----:B------:R-:W-:Y:S01]  /*4810*/  IADD3 R6, P4, P5, R17, R6, R19 ;  /* 0x0000000611067210 */ /* 0x000fe20007d9e013 */
[----:B------:R-:W-:Y:S01]  /*4820*/  BSSY B0, `(.L_x_160) ;  /* 0x0000009000007945 */ /* 0x000fe20003800000 */
[----:B------:R-:W-:Y:S01]  /*4830*/  ISETP.GT.AND P3, PT, R0, 0x10, P0 ;  /* 0x000000100000780c */ /* 0x000fe20000764270 */
[----:B------:R-:W-:Y:S01]  /*4840*/  FMUL R12, R12, R9 ;  /* 0x000000090c0c7220 */ /* 0x000fe20000400000 */
[----:B------:R-:W-:-:S03]  /*4850*/  IADD3.X R7, R21, R7, R89, P4, P5 ;  /* 0x0000000715077210 */ /* 0x000fc600027ea459 */
[----:B------:R-:W-:-:S05]  /*4860*/  FFMA R12, R31, R8, R12 ;  /* 0x000000081f0c7223 */ /* 0x000fca000000000c */
[----:B------:R-:W-:-:S05]  /*4870*/  F2FP.BF16.F32.PACK_AB R12, RZ, R12 ;  /* 0x0000000cff0c723e */ /* 0x000fca00000010ff */
[----:B------:R0:W-:Y:S01]  /*4880*/  @P2 STG.E.U16 desc[UR12][R6.64+0x12], R12 ;  /* 0x0000120c06002986 */ /* 0x0001e2000c10150c */
[----:B------:R-:W-:Y:S05]  /*4890*/  @!P3 BRA `(.L_x_161) ;  /* 0x000000000004b947 */ /* 0x000fea0003800000 */
[----:B------:R0:W5:Y:S02]  /*48a0*/  LDG.E.LTC128B.U16 R88, desc[UR12][R2.64+0x20] ;  /* 0x0000200c02587981 */ /* 0x000164000c1e1520 */
.L_x_161:
[----:B------:R-:W-:Y:S05]  /*48b0*/  BSYNC B0 ;  /* 0x0000000000007941 */ /* 0x000fea0003800000 */
.L_x_160:
        /* <DEDUP_REMOVED lines=9> */
.L_x_163:
[----:B------:R-:W-:Y:S05]  /*4950*/  BSYNC B0 ;  /* 0x0000000000007941 */ /* 0x000fea0003800000 */
.L_x_162:
        /* <DEDUP_REMOVED lines=9> */
.L_x_165:
[----:B------:R-:W-:Y:S05]  /*49f0*/  BSYNC B0 ;  /* 0x0000000000007941 */ /* 0x000fea0003800000 */
.L_x_164:
        /* <DEDUP_REMOVED lines=9> */
.L_x_167:
[----:B------:R-:W-:Y:S05]  /*4a90*/  BSYNC B0 ;  /* 0x0000000000007941 */ /* 0x000fea0003800000 */
.L_x_166:
        /* <DEDUP_REMOVED lines=9> */
.L_x_169:
[----:B------:R-:W-:Y:S05]  /*4b30*/  BSYNC B0 ;  /* 0x0000000000007941 */ /* 0x000fea0003800000 */
.L_x_168:
        /* <DEDUP_REMOVED lines=9> */
.L_x_171:
[----:B------:R-:W-:Y:S05]  /*4bd0*/  BSYNC B0 ;  /* 0x0000000000007941 */ /* 0x000fea0003800000 */
.L_x_170:
        /* <DEDUP_REMOVED lines=9> */
.L_x_173:
[----:B------:R-:W-:Y:S05]  /*4c70*/  BSYNC B0 ;  /* 0x0000000000007941 */ /* 0x000fea0003800000 */
.L_x_172:
        /* <DEDUP_REMOVED lines=9> */
.L_x_175:
[----:B------:R-:W-:Y:S05]  /*4d10*/  BSYNC B0 ;  /* 0x0000000000007941 */ /* 0x000fea0003800000 */
.L_x_174:
        /* <DEDUP_REMOVED lines=9> */
.L_x_177:
[----:B------:R-:W-:Y:S05]  /*4db0*/  BSYNC B0 ;  /* 0x0000000000007941 */ /* 0x000fea0003800000 */
.L_x_176:
        /* <DEDUP_REMOVED lines=9> */
.L_x_179:
[----:B------:R-:W-:Y:S05]  /*4e50*/  BSYNC B0 ;  /* 0x0000000000007941 */ /* 0x000fea0003800000 */
.L_x_178:
        /* <DEDUP_REMOVED lines=9> */
.L_x_181:
[----:B------:R-:W-:Y:S05]  /*4ef0*/  BSYNC B0 ;  /* 0x0000000000007941 */ /* 0x000fea0003800000 */
.L_x_180:
        /* <DEDUP_REMOVED lines=9> */
.L_x_183:
[----:B------:R-:W-:Y:S05]  /*4f90*/  BSYNC B0 ;  /* 0x0000000000007941 */ /* 0x000fea0003800000 */
.L_x_182:
        /* <DEDUP_REMOVED lines=9> */
.L_x_185:
[----:B------:R-:W-:Y:S05]  /*5030*/  BSYNC B0 ;  /* 0x0000000000007941 */ /* 0x000fea0003800000 */
.L_x_184:
        /* <DEDUP_REMOVED lines=9> */
.L_x_187:
[----:B------:R-:W-:Y:S05]  /*50d0*/  BSYNC B0 ;  /* 0x0000000000007941 */ /* 0x000fea0003800000 */
.L_x_186:
        /* <DEDUP_REMOVED lines=9> */
.L_x_189:
[----:B------:R-:W-:Y:S05]  /*5170*/  BSYNC B0 ;  /* 0x0000000000007941 */ /* 0x000fea0003800000 */
.L_x_188:
        /* <DEDUP_REMOVED lines=9> */
.L_x_191:
[----:B------:R-:W-:Y:S05]  /*5210*/  BSYNC B0 ;  /* 0x0000000000007941 */ /* 0x000fea0003800000 */
.L_x_190:
        /* <DEDUP_REMOVED lines=9> */
.L_x_193:
[----:B------:R-:W-:Y:S05]  /*52b0*/  BSYNC B0 ;  /* 0x0000000000007941 */ /* 0x000fea0003800000 */
.L_x_192:
        /* <DEDUP_REMOVED lines=9> */
.L_x_195:
[----:B------:R-:W-:Y:S05]  /*5350*/  BSYNC B0 ;  /* 0x0000000000007941 */ /* 0x000fea0003800000 */
.L_x_194:
        /* <DEDUP_REMOVED lines=9> */
.L_x_197:
[----:B------:R-:W-:Y:S05]  /*53f0*/  BSYNC B0 ;  /* 0x0000000000007941 */ /* 0x000fea0003800000 */
.L_x_196:
        /* <DEDUP_REMOVED lines=9> */
.L_x_199:
[----:B------:R-:W-:Y:S05]  /*5490*/  BSYNC B0 ;  /* 0x0000000000007941 */ /* 0x000fea0003800000 */
.L_x_198:
        /* <DEDUP_REMOVED lines=9> */
.L_x_201:
[----:B------:R-:W-:Y:S05]  /*5530*/  BSYNC B0 ;  /* 0x0000000000007941 */ /* 0x000fea0003800000 */
.L_x_200:
        /* <DEDUP_REMOVED lines=9> */
.L_x_203:
[----:B------:R-:W-:Y:S05]  /*55d0*/  BSYNC B0 ;  /* 0x0000000000007941 */ /* 0x000fea0003800000 */
.L_x_202:
        /* <DEDUP_REMOVED lines=9> */
.L_x_205:
[----:B------:R-:W-:Y:S05]  /*5670*/  BSYNC B0 ;  /* 0x0000000000007941 */ /* 0x000fea0003800000 */
.L_x_204:
        /* <DEDUP_REMOVED lines=9> */
.L_x_207:
[----:B------:R-:W-:Y:S05]  /*5710*/  BSYNC B0 ;  /* 0x0000000000007941 */ /* 0x000fea0003800000 */
.L_x_206:
        /* <DEDUP_REMOVED lines=9> */
.L_x_209:
[----:B------:R-:W-:Y:S05]  /*57b0*/  BSYNC B0 ;  /* 0x0000000000007941 */ /* 0x000fea0003800000 */
.L_x_208:
        /* <DEDUP_REMOVED lines=9> */
.L_x_211:
[----:B------:R-:W-:Y:S05]  /*5850*/  BSYNC B0 ;  /* 0x0000000000007941 */ /* 0x000fea0003800000 */
.L_x_210:
        /* <DEDUP_REMOVED lines=9> */
.L_x_213:
[----:B------:R-:W-:Y:S05]  /*58f0*/  BSYNC B0 ;  /* 0x0000000000007941 */ /* 0x000fea0003800000 */
.L_x_212:
        /* <DEDUP_REMOVED lines=9> */
.L_x_215:
[----:B------:R-:W-:Y:S05]  /*5990*/  BSYNC B0 ;  /* 0x0000000000007941 */ /* 0x000fea0003800000 */
.L_x_214:
        /* <DEDUP_REMOVED lines=9> */
.L_x_217:
[----:B------:R-:W-:Y:S05]  /*5a30*/  BSYNC B0 ;  /* 0x0000000000007941 */ /* 0x000fea0003800000 */
.L_x_216:
        /* <DEDUP_REMOVED lines=9> */
.L_x_219:
[----:B------:R-:W-:Y:S05]  /*5ad0*/  BSYNC B0 ;  /* 0x0000000000007941 */ /* 0x000fea0003800000 */
.L_x_218:
        /* <DEDUP_REMOVED lines=9> */
.L_x_221:
[----:B------:R-:W-:Y:S05]  /*5b70*/  BSYNC B0 ;  /* 0x0000000000007941 */ /* 0x000fea0003800000 */
.L_x_220:
        /* <DEDUP_REMOVED lines=9> */
.L_x_223:
[----:B------:R-:W-:Y:S05]  /*5c10*/  BSYNC B0 ;  /* 0x0000000000007941 */ /* 0x000fea0003800000 */
.L_x_222:
        /* <DEDUP_REMOVED lines=9> */
.L_x_225:
[----:B------:R-:W-:Y:S05]  /*5cb0*/  BSYNC B0 ;  /* 0x0000000000007941 */ /* 0x000fea0003800000 */
.L_x_224:
        /* <DEDUP_REMOVED lines=9> */
.L_x_227:
[----:B------:R-:W-:Y:S05]  /*5d50*/  BSYNC B0 ;  /* 0x0000000000007941 */ /* 0x000fea0003800000 */
.L_x_226:
        /* <DEDUP_REMOVED lines=9> */
.L_x_229:
[----:B------:R-:W-:Y:S05]  /*5df0*/  BSYNC B0 ;  /* 0x0000000000007941 */ /* 0x000fea0003800000 */
.L_x_228:
        /* <DEDUP_REMOVED lines=9> */
.L_x_231:
[----:B------:R-:W-:Y:S05]  /*5e90*/  BSYNC B0 ;  /* 0x0000000000007941 */ /* 0x000fea0003800000 */
.L_x_230:
        /* <DEDUP_REMOVED lines=9> */
.L_x_233:
[----:B------:R-:W-:Y:S05]  /*5f30*/  BSYNC B0 ;  /* 0x0000000000007941 */ /* 0x000fea0003800000 */
.L_x_232:
        /* <DEDUP_REMOVED lines=9> */
.L_x_235:
[----:B------:R-:W-:Y:S05]  /*5fd0*/  BSYNC B0 ;  /* 0x0000000000007941 */ /* 0x000fea0003800000 */
.L_x_234:
        /* <DEDUP_REMOVED lines=9> */
.L_x_237:
[----:B------:R-:W-:Y:S05]  /*6070*/  BSYNC B0 ;  /* 0x0000000000007941 */ /* 0x000fea0003800000 */
.L_x_236:
        /* <DEDUP_REMOVED lines=9> */
.L_x_239:
[----:B------:R-:W-:Y:S05]  /*6110*/  BSYNC B0 ;  /* 0x0000000000007941 */ /* 0x000fea0003800000 */
.L_x_238:
        /* <DEDUP_REMOVED lines=9> */
.L_x_241:
[----:B------:R-:W-:Y:S05]  /*61b0*/  BSYNC B0 ;  /* 0x0000000000007941 */ /* 0x000fea0003800000 */
.L_x_240:
        /* <DEDUP_REMOVED lines=9> */
.L_x_243:
[----:B------:R-:W-:Y:S05]  /*6250*/  BSYNC B0 ;  /* 0x0000000000007941 */ /* 0x000fea0003800000 */
.L_x_242:
        /* <DEDUP_REMOVED lines=9> */
.L_x_245:
[----:B------:R-:W-:Y:S05]  /*62f0*/  BSYNC B0 ;  /* 0x0000000000007941 */ /* 0x000fea0003800000 */
.L_x_244:
        /* <DEDUP_REMOVED lines=9> */
.L_x_247:
[----:B------:R-:W-:Y:S05]  /*6390*/  BSYNC B0 ;  /* 0x0000000000007941 */ /* 0x000fea0003800000 */
.L_x_246:
        /* <DEDUP_REMOVED lines=9> */
.L_x_249:
[----:B------:R-:W-:Y:S05]  /*6430*/  BSYNC B0 ;  /* 0x0000000000007941 */ /* 0x000fea0003800000 */
.L_x_248:
        /* <DEDUP_REMOVED lines=9> */
.L_x_251:
[----:B------:R-:W-:Y:S05]  /*64d0*/  BSYNC B0 ;  /* 0x0000000000007941 */ /* 0x000fea0003800000 */
.L_x_250:
        /* <DEDUP_REMOVED lines=9> */
.L_x_253:
[----:B------:R-:W-:Y:S05]  /*6570*/  BSYNC B0 ;  /* 0x0000000000007941 */ /* 0x000fea0003800000 */
.L_x_252:
        /* <DEDUP_REMOVED lines=9> */
.L_x_255:
[----:B------:R-:W-:Y:S05]  /*6610*/  BSYNC B0 ;  /* 0x0000000000007941 */ /* 0x000fea0003800000 */
.L_x_254:
        /* <DEDUP_REMOVED lines=9> */
.L_x_257:
[----:B------:R-:W-:Y:S05]  /*66b0*/  BSYNC B0 ;  /* 0x0000000000007941 */ /* 0x000fea0003800000 */
.L_x_256:
        /* <DEDUP_REMOVED lines=9> */
.L_x_259:
[----:B------:R-:W-:Y:S05]  /*6750*/  BSYNC B0 ;  /* 0x0000000000007941 */ /* 0x000fea0003800000 */
.L_x_258:
        /* <DEDUP_REMOVED lines=9> */
.L_x_261:
[----:B------:R-:W-:Y:S05]  /*67f0*/  BSYNC B0 ;  /* 0x0000000000007941 */ /* 0x000fea0003800000 */
.L_x_260:
        /* <DEDUP_REMOVED lines=9> */
.L_x_263:
[----:B------:R-:W-:Y:S05]  /*6890*/  BSYNC B0 ;  /* 0x0000000000007941 */ /* 0x000fea0003800000 */
.L_x_262:
        /* <DEDUP_REMOVED lines=9> */
.L_x_265:
[----:B------:R-:W-:Y:S05]  /*6930*/  BSYNC B0 ;  /* 0x0000000000007941 */ /* 0x000fea0003800000 */
.L_x_264:
        /* <DEDUP_REMOVED lines=9> */
.L_x_267:
[----:B------:R-:W-:Y:S05]  /*69d0*/  BSYNC B0 ;  /* 0x0000000000007941 */ /* 0x000fea0003800000 */
.L_x_266:
[----:B01--45:R-:W-:Y:S01]  /*69e0*/  IMAD.U32 R2, R88, 0x10000, RZ ;  /* 0x0001000058027824 */ /* 0x033fe200078e00ff */
        /* <DEDUP_REMOVED lines=8> */
.L_x_269:
[----:B------:R-:W-:Y:S05]  /*6a70*/  BSYNC B0 ;  /* 0x0000000000007941 */ /* 0x000fea0003800000 */
.L_x_268:
[----:B0----5:R-:W-:Y:S01]  /*6a80*/  IMAD.U32 R2, R88, 0x10000, RZ ;  /* 0x0001000058027824 */ /* 0x021fe200078e00ff */
[----:B------:R-:W-:Y:S01]  /*6a90*/  ISETP.GT.AND P1, PT, R0, 0x79, P1 ;  /* 0x000000790000780c */ /* 0x000fe20000f24270 */
[----:B------:R-:W-:Y:S02]  /*6aa0*/  BSSY B0, `(.L_x_270) ;  /* 0x000000a000007945 */ /* 0x000fe40003800000 */
        /* <DEDUP_REMOVED lines=9> */
.L_x_271:
[----:B------:R-:W-:Y:S05]  /*6b40*/  BSYNC B0 ;  /* 0x0000000000007941 */ /* 0x000fea0003800000 */
.L_x_270:
[----:B-----5:R-:W-:-:S04]  /*6b50*/  IMAD.U32 R88, R88, 0x10000, RZ ;  /* 0x0001000058587824 */ /* 0x020fc800078e00ff */
[----:B------:R-:W-:-:S04]  /*6b60*/  FMUL R88, R88, R9 ;  /* 0x0000000958587220 */ /* 0x000fc80000400000 */
[----:B------:R-:W-:Y:S01]  /*6b70*/  FFMA R88, R87, R8, R88 ;  /* 0x0000000857587223 */ /* 0x000fe20000000058 */
[----:B------:R-:W-:Y:S06]  /*6b80*/  @!P1 EXIT ;  /* 0x000000000000994d */ /* 0x000fec0003800000 */
[----:B------:R-:W-:-:S05]  /*6b90*/  F2FP.BF16.F32.PACK_AB R88, RZ, R88 ;  /* 0x00000058ff58723e */ /* 0x000fca00000010ff */
[----:B------:R-:W-:Y:S01]  /*6ba0*/  STG.E.U16 desc[UR12][R6.64+0xf2], R88 ;  /* 0x0000f25806007986 */ /* 0x000fe2000c10150c */
[----:B------:R-:W-:Y:S05]  /*6bb0*/  EXIT ;  /* 0x000000000000794d */ /* 0x000fea0003800000 */
.L_x_21:
[----:B------:R-:W-:Y:S01]  /*6bc0*/  ULDC.64 UR4, c[0x0][0x650] ;  /* 0x0001940000047ab9 */ /* 0x000fe20000000a00 */
[-C--:B------:R-:W-:Y:S01]  /*6bd0*/  FMUL R88, R88, R8.reuse ;  /* 0x0000000858587220 */ /* 0x080fe20000400000 */
[----:B------:R-:W-:Y:S01]  /*6be0*/  LEA R2, P1, R14, UR4, 0x1 ;  /* 0x000000040e027c11 */ /* 0x000fe2000f8208ff */
[----:B------:R-:W-:Y:S01]  /*6bf0*/  IMAD.SHL.U32 R9, R21, 0x2, RZ ;  /* 0x0000000215097824 */ /* 0x000fe200078e00ff */
[----:B------:R-:W-:Y:S01]  /*6c00*/  ISETP.GT.AND P3, PT, R10, 0x8, PT ;  /* 0x000000080a00780c */ /* 0x000fe20003f64270 */
[-C--:B------:R-:W-:Y:S01]  /*6c10*/  FMUL R89, R89, R8.reuse ;  /* 0x0000000859597220 */ /* 0x080fe20000400000 */
[----:B------:R-:W-:Y:S01]  /*6c20*/  LEA.HI.X R3, R14, UR5, R19, 0x1, P1 ;  /* 0x000000050e037c11 */ /* 0x000fe200088f0c13 */
[----:B------:R-:W-:Y:S01]  /*6c30*/  FMUL R90, R90, R8 ;  /* 0x000000085a5a7220 */ /* 0x000fe20000400000 */
[----:B------:R-:W-:Y:S01]  /*6c40*/  F2FP.BF16.F32.PACK_AB R88, RZ, R88 ;  /* 0x00000058ff58723e */ /* 0x000fe200000010ff */
[-C--:B------:R-:W-:Y:S01]  /*6c50*/  FMUL R91, R91, R8.reuse ;  /* 0x000000085b5b7220 */ /* 0x080fe20000400000 */
[----:B------:R-:W-:Y:S01]  /*6c60*/  ISETP.GT.AND P4, PT, R0, 0x1, P2 ;  /* 0x000000010000780c */ /* 0x000fe20001784270 */
[-C--:B------:R-:W-:Y:S01]  /*6c70*/  FMUL R92, R92, R8.reuse ;  /* 0x000000085c5c7220 */ /* 0x080fe20000400000 */
[----:B------:R-:W-:Y:S01]  /*6c80*/  ISETP.GT.AND P1, PT, R0, RZ, P3 ;  /* 0x000000ff0000720c */ /* 0x000fe20001f24270 */
[----:B------:R-:W-:Y:S01]  /*6c90*/  @P0 STG.E.U16 desc[UR12][R2.64], R88 ;  /* 0x0000005802000986 */ /* 0x000fe2000c10150c */
[----:B------:R-:W-:Y:S01]  /*6ca0*/  SHF.L.U64.HI R7, R21, 0x1, R20 ;  /* 0x0000000115077819 */ /* 0x000fe20000010214 */
[----:B------:R-:W-:Y:S01]  /*6cb0*/  FMUL R93, R93, R8 ;  /* 0x000000085d5d7220 */ /* 0x000fe20000400000 */
[----:B------:R-:W-:Y:S01]  /*6cc0*/  IADD3 R4, P0, R9, R2, RZ ;  /* 0x0000000209047210 */ /* 0x000fe20007f1e0ff */
[-C--:B------:R-:W-:Y:S01]  /*6cd0*/  FMUL R94, R94, R8.reuse ;  /* 0x000000085e5e7220 */ /* 0x080fe20000400000 */
[----:B------:R-:W-:Y:S01]  /*6ce0*/  F2FP.BF16.F32.PACK_AB R89, RZ, R89 ;  /* 0x00000059ff59723e */ /* 0x000fe200000010ff */
[----:B------:R-:W-:Y:S01]  /*6cf0*/  FMUL R95, R95, R8 ;  /* 0x000000085f5f7220 */ /* 0x000fe20000400000 */
[----:B------:R-:W-:Y:S01]  /*6d00*/  F2FP.BF16.F32.PACK_AB R90, RZ, R90 ;  /* 0x0000005aff5a723e */ /* 0x000fe200000010ff */
[----:B------:R-:W-:Y:S01]  /*6d10*/  IMAD.X R5, R7, 0x1, R3, P0 ;  /* 0x0000000107057824 */ /* 0x000fe200000e0603 */
[C---:B------:R-:W-:Y:S01]  /*6d20*/  ISETP.GT.AND P5, PT, R0.reuse, 0x8, P2 ;  /* 0x000000080000780c */ /* 0x040fe200017a4270 */
[----:B------:R-:W-:Y:S01]  /*6d30*/  @P4 STG.E.U16 desc[UR12][R2.64+0x2], R89 ;  /* 0x0000025902004986 */ /* 0x000fe2000c10150c */
[----:B------:R-:W-:Y:S01]  /*6d40*/  ISETP.GT.AND P4, PT, R0, 0x1, P3 ;  /* 0x000000010000780c */ /* 0x000fe20001f84270 */
[-C--:B------:R-:W-:Y:S01]  /*6d50*/  FMUL R96, R96, R8.reuse ;  /* 0x0000000860607220 */ /* 0x080fe20000400000 */
[----:B------:R-:W-:Y:S01]  /*6d60*/  F2FP.BF16.F32.PACK_AB R91, RZ, R91 ;  /* 0x0000005bff5b723e */ /* 0x000fe200000010ff */
[----:B------:R-:W-:Y:S01]  /*6d70*/  @P1 STG.E.U16 desc[UR12][R4.64], R90 ;  /* 0x0000005a04001986 */ /* 0x000fe2000c10150c */
[----:B------:R-:W-:Y:S01]  /*6d80*/  ISETP.GT.AND P1, PT, R0, 0x9, P2 ;  /* 0x000000090000780c */ /* 0x000fe20001724270 */
[----:B------:R-:W-:Y:S01]  /*6d90*/  FMUL R97, R97, R8 ;  /* 0x0000000861617220 */ /* 0x000fe20000400000 */
[----:B------:R-:W-:Y:S01]  /*6da0*/  F2FP.BF16.F32.PACK_AB R92, RZ, R92 ;  /* 0x0000005cff5c723e */ /* 0x000fe200000010ff */
[-C--:B------:R-:W-:Y:S01]  /*6db0*/  FMUL R98, R98, R8.reuse ;  /* 0x0000000862627220 */ /* 0x080fe20000400000 */
[----:B------:R-:W-:Y:S01]  /*6dc0*/  F2FP.BF16.F32.PACK_AB R93, RZ, R93 ;  /* 0x0000005dff5d723e */ /* 0x000fe200000010ff */
[-C--:B------:R-:W-:Y:S01]  /*6dd0*/  FMUL R99, R99, R8.reuse ;  /* 0x0000000863637220 */ /* 0x080fe20000400000 */
[----:B------:R-:W-:Y:S01]  /*6de0*/  ISETP.GT.AND P0, PT, R0, 0x8, P3 ;  /* 0x000000080000780c */ /* 0x000fe20001f04270 */
[----:B------:R-:W-:Y:S01]  /*6df0*/  FMUL R100, R100, R8 ;  /* 0x0000000864647220 */ /* 0x000fe20000400000 */
[----:B------:R-:W-:Y:S01]  /*6e00*/  F2FP.BF16.F32.PACK_AB R94, RZ, R94 ;  /* 0x0000005eff5e723e */ /* 0x000fe200000010ff */
[----:B------:R-:W-:Y:S01]  /*6e10*/  @P4 STG.E.U16 desc[UR12][R4.64+0x2], R91 ;  /* 0x0000025b04004986 */ /* 0x000fe2000c10150c */
[----:B------:R-:W-:Y:S01]  /*6e20*/  F2FP.BF16.F32.PACK_AB R95, RZ, R95 ;  /* 0x0000005fff5f723e */ /* 0x000fe200000010ff */
[-C--:B------:R-:W-:Y:S01]  /*6e30*/  FMUL R101, R101, R8.reuse ;  /* 0x0000000865657220 */ /* 0x080fe20000400000 */
[C---:B------:R-:W-:Y:S01]  /*6e40*/  ISETP.GT.AND P4, PT, R0.reuse, 0x10, P2 ;  /* 0x000000100000780c */ /* 0x040fe20001784270 */
[----:B------:R-:W-:Y:S01]  /*6e50*/  @P5 STG.E.U16 desc[UR12][R2.64+0x10], R92 ;  /* 0x0000105c02005986 */ /* 0x000fe2000c10150c */
[----:B------:R-:W-:Y:S01]  /*6e60*/  ISETP.GT.AND P5, PT, R0, 0x10, P3 ;  /* 0x000000100000780c */ /* 0x000fe20001fa4270 */
[----:B------:R-:W-:Y:S01]  /*6e70*/  FMUL R102, R102, R8 ;  /* 0x0000000866667220 */ /* 0x000fe20000400000 */
[----:B------:R-:W-:Y:S01]  /*6e80*/  F2FP.BF16.F32.PACK_AB R96, RZ, R96 ;  /* 0x00000060ff60723e */ /* 0x000fe200000010ff */
[----:B------:R-:W-:Y:S01]  /*6e90*/  @P1 STG.E.U16 desc[UR12][R2.64+0x12], R93 ;  /* 0x0000125d02001986 */ /* 0x000fe2000c10150c */
[C---:B------:R-:W-:Y:S01]  /*6ea0*/  ISETP.GT.AND P1, PT, R0.reuse, 0x9, P3 ;  /* 0x000000090000780c */ /* 0x040fe20001f24270 */
        /* <DEDUP_REMOVED lines=8> */
[----:B------:R-:W-:Y:S01]  /*6f30*/  FMUL R106, R106, R8 ;  /* 0x000000086a6a7220 */ /* 0x000fe20000400000 */
[----:B------:R-:W-:Y:S01]  /*6f40*/  F2FP.BF16.F32.PACK_AB R100, RZ, R100 ;  /* 0x00000064ff64723e */ /* 0x000fe200000010ff */
[-C--:B------:R-:W-:Y:S01]  /*6f50*/  FMUL R107, R107, R8.reuse ;  /* 0x000000086b6b7220 */ /* 0x080fe20000400000 */
[----:B------:R-:W-:Y:S01]  /*6f60*/  F2FP.BF16.F32.PACK_AB R101, RZ, R101 ;  /* 0x00000065ff65723e */ /* 0x000fe200000010ff */
        /* <DEDUP_REMOVED lines=21> */
[----:B------:R-:W-:Y:S01]  /*70c0*/  ISETP.GT.AND P4, PT, R0, 0x21, P2 ;  /* 0x000000210000780c */ /* 0x000fe20001784270 */
[-C--:B------:R-:W-:Y:S01]  /*70d0*/  FMUL R113, R113, R8.reuse ;  /* 0x0000000871717220 */ /* 0x080fe20000400000 */
[----:B------:R-:W-:Y:S01]  /*70e0*/  F2FP.BF16.F32.PACK_AB R107, RZ, R107 ;  /* 0x0000006bff6b723e */ /* 0x000fe200000010ff */
        /* <DEDUP_REMOVED lines=102> */
[-C--:B------:R-:W-:Y:S01]  /*7750*/  FMUL R144, R144, R8.reuse ;  /* 0x0000000890907220 */ /* 0x080fe20000400000 */
[----:B------:R-:W-:Y:S01]  /*7760*/  ISETP.GT.AND P6, PT, R0, 0x68, P3 ;  /* 0x000000680000780c */ /* 0x000fe20001fc4270 */
[----:B------:R-:W-:Y:S01]  /*7770*/  FMUL R145, R145, R8 ;  /* 0x0000000891917220 */ /* 0x000fe20000400000 */
[----:B------:R-:W-:Y:S01]  /*7780*/  F2FP.BF16.F32.PACK_AB R138, RZ, R138 ;  /* 0x0000008aff8a723e */ /* 0x000fe200000010ff */
[-C--:B------:R-:W-:Y:S01]  /*7790*/  FMUL R146, R146, R8.reuse ;  /* 0x0000000892927220 */ /* 0x080fe20000400000 */
[----:B------:R-:W-:Y:S01]  /*77a0*/  F2FP.BF16.F32.PACK_AB R139, RZ, R139 ;  /* 0x0000008bff8b723e */ /* 0x000fe200000010ff */
[----:B------:R-:W-:Y:S01]  /*77b0*/  @P1 STG.E.U16 desc[UR12][R4.64+0x80], R122 ;  /* 0x0000807a04001986 */ /* 0x000fe2000c10150c */
[C---:B------:R-:W-:Y:S01]  /*77c0*/  ISETP.GT.AND P1, PT, R0.reuse, 0x48, P3 ;  /* 0x000000480000780c */ /* 0x040fe20001f24270 */
[----:B------:R-:W-:Y:S01]  /*77d0*/  FMUL R147, R147, R8 ;  /* 0x0000000893937220 */ /* 0x000fe20000400000 */
[----:B------:R-:W-:Y:S01]  /*77e0*/  F2FP.BF16.F32.PACK_AB R140, RZ, R140 ;  /* 0x0000008cff8c723e */ /* 0x000fe200000010ff */
[----:B------:R-:W-:Y:S01]  /*77f0*/  @P4 STG.E.U16 desc[UR12][R4.64+0x82], R123 ;  /* 0x0000827b04004986 */ /* 0x000fe2000c10150c */
[----:B------:R-:W-:Y:S01]  /*7800*/  ISETP.GT.AND P4, PT, R0, 0x49, P3 ;  /* 0x000000490000780c */ /* 0x000fe20001f84270 */
[----:B------:R-:W-:Y:S01]  /*7810*/  FMUL R148, R148, R8 ;  /* 0x0000000894947220 */ /* 0x000fe20000400000 */
[----:B------:R-:W-:Y:S01]  /*7820*/  F2FP.BF16.F32.PACK_AB R141, RZ, R141 ;  /* 0x0000008dff8d723e */ /* 0x000fe200000010ff */
[----:B------:R-:W-:Y:S01]  /*7830*/  @P0 STG.E.U16 desc[UR12][R2.64+0x90], R124 ;  /* 0x0000907c02000986 */ /* 0x000fe2000c10150c */
[----:B------:R-:W-:Y:S01]  /*7840*/  ISETP.GT.AND P0, PT, R0, 0x50, P3 ;  /* 0x000000500000780c */ /* 0x000fe20001f04270 */
[----:B------:R-:W-:Y:S01]  /*7850*/  IMAD.SHL.U32 R15, R16, 0x2, RZ ;  /* 0x00000002100f7824 */ /* 0x000fe200078e00ff */
        /* <DEDUP_REMOVED lines=26> */
[----:B------:R-:W-:Y:S01]  /*7a00*/  SHF.L.U64.HI R13, R16, 0x1, R11 ;  /* 0x00000001100d7819 */ /* 0x000fe2000001020b */
[-C--:B------:R-:W-:Y:S01]  /*7a10*/  FMUL R28, R28, R8.reuse ;  /* 0x000000081c1c7220 */ /* 0x080fe20000400000 */
[----:B------:R-:W-:Y:S01]  /*7a20*/  F2FP.BF16.F32.PACK_AB R149, RZ, R149 ;  /* 0x00000095ff95723e */ /* 0x000fe200000010ff */
        /* <DEDUP_REMOVED lines=31> */
[----:B------:R-:W-:Y:S01]  /*7c20*/  ISETP.GT.AND P5, PT, R0, 0x69, P2 ;  /* 0x000000690000780c */ /* 0x000fe200017a4270 */
[-C--:B------:R-:W-:Y:S01]  /*7c30*/  FMUL R38, R38, R8.reuse ;  /* 0x0000000826267220 */ /* 0x080fe20000400000 */
[----:B------:R-:W-:Y:S01]  /*7c40*/  F2FP.BF16.F32.PACK_AB R31, RZ, R31 ;  /* 0x0000001fff1f723e */ /* 0x000fe200000010ff */
[----:B------:R-:W-:Y:S01]  /*7c50*/  @P1 STG.E.U16 desc[UR12][R4.64+0xc0], R138 ;  /* 0x0000c08a04001986 */ /* 0x000fe2000c10150c */
[C---:B------:R-:W-:Y:S01]  /*7c60*/  ISETP.GT.AND P1, PT, R10.reuse, 0x40, PT ;  /* 0x000000400a00780c */ /* 0x040fe20003f24270 */
[----:B------:R-:W-:Y:S01]  /*7c70*/  FMUL R39, R39, R8 ;  /* 0x0000000827277220 */ /* 0x000fe20000400000 */
[----:B------:R-:W-:Y:S01]  /*7c80*/  F2FP.BF16.F32.PACK_AB R32, RZ, R32 ;  /* 0x00000020ff20723e */ /* 0x000fe200000010ff */
[----:B------:R-:W-:Y:S01]  /*7c90*/  @P0 STG.E.U16 desc[UR12][R4.64+0xc2], R139 ;  /* 0x0000c28b04000986 */ /* 0x000fe2000c10150c */
[----:B------:R-:W-:Y:S01]  /*7ca0*/  ISETP.GT.AND P0, PT, R10, 0x48, PT ;  /* 0x000000480a00780c */ /* 0x000fe20003f04270 */
        /* <DEDUP_REMOVED lines=17> */
[C---:B------:R-:W-:Y:S01]  /*7dc0*/  ISETP.GT.AND P4, PT, R0.reuse, 0x78, P2 ;  /* 0x000000780000780c */ /* 0x040fe20001784270 */
[-C--:B------:R-:W-:Y:S01]  /*7dd0*/  FMUL R45, R45, R8.reuse ;  /* 0x000000082d2d7220 */ /* 0x080fe20000400000 */
[C---:B------:R-:W-:Y:S01]  /*7de0*/  ISETP.GT.AND P2, PT, R0.reuse, 0x79, P2 ;  /* 0x000000790000780c */ /* 0x040fe20001744270 */
        /* <DEDUP_REMOVED lines=15> */
[----:B------:R-:W-:Y:S01]  /*7ee0*/  IADD3 R10, P5, R15, R2, RZ ;  /* 0x000000020f0a7210 */ /* 0x000fe20007fbe0ff */
[----:B------:R-:W-:Y:S01]  /*7ef0*/  FMUL R51, R51, R8 ;  /* 0x0000000833337220 */ /* 0x000fe20000400000 */
[----:B------:R-:W-:Y:S01]  /*7f00*/  F2FP.BF16.F32.PACK_AB R43, RZ, R43 ;  /* 0x0000002bff2b723e */ /* 0x000fe200000010ff */
[----:B------:R-:W-:Y:S01]  /*7f10*/  @P6 STG.E.U16 desc[UR12][R4.64+0xe2], R147 ;  /* 0x0000e29304006986 */ /* 0x000fe2000c10150c */
[----:B------:R-:W-:Y:S01]  /*7f20*/  F2FP.BF16.F32.PACK_AB R44, RZ, R44 ;  /* 0x0000002cff2c723e */ /* 0x000fe200000010ff */
[----:B------:R-:W-:Y:S01]  /*7f30*/  IMAD.X R11, R13, 0x1, R3, P5 ;  /* 0x000000010d0b7824 */ /* 0x000fe200028e0603 */
[----:B------:R-:W-:Y:S01]  /*7f40*/  IADD3 R12, P5, P6, R9, R2, R15 ;  /* 0x00000002090c7210 */ /* 0x000fe20007ebe00f */
[----:B------:R-:W-:Y:S01]  /*7f50*/  @P4 STG.E.U16 desc[UR12][R2.64+0xf0], R148 ;  /* 0x0000f09402004986 */ /* 0x000fe2000c10150c */
[----:B------:R-:W-:Y:S01]  /*7f60*/  ISETP.GT.AND P4, PT, R0, 0x78, P3 ;  /* 0x000000780000780c */ /* 0x000fe20001f84270 */
[-C--:B------:R-:W-:Y:S01]  /*7f70*/  FMUL R52, R52, R8.reuse ;  /* 0x0000000834347220 */ /* 0x080fe20000400000 */
[C---:B------:R-:W-:Y:S01]  /*7f80*/  ISETP.GT.AND P3, PT, R0.reuse, 0x79, P3 ;  /* 0x000000790000780c */ /* 0x040fe20001f64270 */
[----:B------:R0:W-:Y:S01]  /*7f90*/  @P2 STG.E.U16 desc[UR12][R2.64+0xf2], R149 ;  /* 0x0000f29502002986 */ /* 0x0001e2000c10150c */
[----:B------:R-:W-:Y:S01]  /*7fa0*/  IADD3.X R13, R7, R3, R13, P5, P6 ;  /* 0x00000003070d7210 */ /* 0x000fe20002fec40d */
[-C--:B------:R-:W-:Y:S01]  /*7fb0*/  FMUL R53, R53, R8.reuse ;  /* 0x0000000835357220 */ /* 0x080fe20000400000 */
[----:B------:R-:W-:Y:S01]  /*7fc0*/  ISETP.GT.AND P5, PT, R0, 0x1, P1 ;  /* 0x000000010000780c */ /* 0x000fe20000fa4270 */
[-C--:B------:R-:W-:Y:S01]  /*7fd0*/  FMUL R54, R54, R8.reuse ;  /* 0x0000000836367220 */ /* 0x080fe20000400000 */
[----:B------:R-:W-:Y:S01]  /*7fe0*/  ISETP.GT.AND P2, PT, R0, RZ, P0 ;  /* 0x000000ff0000720c */ /* 0x000fe20000744270 */
[-C--:B------:R-:W-:Y:S01]  /*7ff0*/  FMUL R55, R55, R8.reuse ;  /* 0x0000000837377220 */ /* 0x080fe20000400000 */
[----:B------:R-:W-:Y:S01]  /*8000*/  F2FP.BF16.F32.PACK_AB R45, RZ, R45 ;  /* 0x0000002dff2d723e */ /* 0x000fe200000010ff */
[----:B------:R-:W-:Y:S01]  /*8010*/  FMUL R56, R56, R8 ;  /* 0x0000000838387220 */ /* 0x000fe20000400000 */
[----:B------:R-:W-:Y:S01]  /*8020*/  F2FP.BF16.F32.PACK_AB R46, RZ, R46 ;  /* 0x0000002eff2e723e */ /* 0x000fe200000010ff */
[----:B------:R-:W-:Y:S01]  /*8030*/  FMUL R57, R57, R8 ;  /* 0x0000000839397220 */ /* 0x000fe20000400000 */
[----:B------:R-:W-:Y:S01]  /*8040*/  F2FP.BF16.F32.PACK_AB R47, RZ, R47 ;  /* 0x0000002fff2f723e */ /* 0x000fe200000010ff */
[----:B0-----:R-:W-:Y:S01]  /*8050*/  @P4 IMAD.MOV.U32 R2, RZ, RZ, R4 ;  /* 0x000000ffff024224 */ /* 0x001fe200078e0004 */
[----:B------:R-:W-:Y:S01]  /*8060*/  F2FP.BF16.F32.PACK_AB R48, RZ, R48 ;  /* 0x00000030ff30723e */ /* 0x000fe200000010ff */
[----:B------:R-:W-:Y:S01]  /*8070*/  @P4 IMAD.MOV.U32 R3, RZ, RZ, R5 ;  /* 0x000000ffff034224 */ /* 0x000fe200078e0005 */
[----:B------:R-:W-:Y:S01]  /*8080*/  F2FP.BF16.F32.PACK_AB R49, RZ, R49 ;  /* 0x00000031ff31723e */ /* 0x000fe200000010ff */
[----:B------:R-:W-:Y:S01]  /*8090*/  FMUL R58, R58, R8 ;  /* 0x000000083a3a7220 */ /* 0x000fe20000400000 */
[----:B------:R-:W-:Y:S01]  /*80a0*/  F2FP.BF16.F32.PACK_AB R50, RZ, R50 ;  /* 0x00000032ff32723e */ /* 0x000fe200000010ff */
[-C--:B------:R-:W-:Y:S01]  /*80b0*/  FMUL R59, R59, R8.reuse ;  /* 0x000000083b3b7220 */ /* 0x080fe20000400000 */
[----:B------:R0:W-:Y:S01]  /*80c0*/  @P4 STG.E.U16 desc[UR12][R2.64+0xf0], R150 ;  /* 0x0000f09602004986 */ /* 0x0001e2000c10150c */
[----:B------:R-:W-:Y:S01]  /*80d0*/  ISETP.GT.AND P4, PT, R0, RZ, P1 ;  /* 0x000000ff0000720c */ /* 0x000fe20000f84270 */
[-C--:B------:R-:W-:Y:S01]  /*80e0*/  FMUL R60, R60, R8.reuse ;  /* 0x000000083c3c7220 */ /* 0x080fe20000400000 */
[----:B------:R-:W-:Y:S01]  /*80f0*/  F2FP.BF16.F32.PACK_AB R51, RZ, R51 ;  /* 0x00000033ff33723e */ /* 0x000fe200000010ff */
[----:B------:R-:W-:Y:S01]  /*8100*/  @P3 STG.E.U16 desc[UR12][R4.64+0xf2], R151 ;  /* 0x0000f29704003986 */ /* 0x000fe2000c10150c */
[----:B------:R-:W-:Y:S01]  /*8110*/  IADD3 R6, P3, R10, R9, RZ ;  /* 0x000000090a067210 */ /* 0x000fe20007f7e0ff */
[----:B------:R-:W-:Y:S01]  /*8120*/  FMUL R61, R61, R8 ;  /* 0x000000083d3d7220 */ /* 0x000fe20000400000 */
[----:B------:R-:W-:Y:S01]  /*8130*/  F2FP.BF16.F32.PACK_AB R52, RZ, R52 ;  /* 0x00000034ff34723e */ /* 0x000fe200000010ff */
[----:B------:R-:W-:Y:S01]  /*8140*/  @P5 STG.E.U16 desc[UR12][R10.64+0x2], R25 ;  /* 0x000002190a005986 */ /* 0x000fe2000c10150c */
[C---:B------:R-:W-:Y:S01]  /*8150*/  ISETP.GT.AND P5, PT, R0.reuse, 0x9, P1 ;  /* 0x000000090000780c */ /* 0x040fe20000fa4270 */
[----:B------:R-:W-:Y:S01]  /*8160*/  IMAD.X R7, R11, 0x1, R7, P3 ;  /* 0x000000010b077824 */ /* 0x000fe200018e0607 */
        /* <DEDUP_REMOVED lines=13> */
[----:B0-----:R-:W-:Y:S01]  /*8240*/  @P3 IMAD.MOV.U32 R2, RZ, RZ, R6 ;  /* 0x000000ffff023224 */ /* 0x001fe200078e0006 */
[----:B------:R-:W-:Y:S01]  /*8250*/  F2FP.BF16.F32.PACK_AB R57, RZ, R57 ;  /* 0x00000039ff39723e */ /* 0x000fe200000010ff */
[----:B------:R-:W-:Y:S01]  /*8260*/  @P3 IMAD.MOV.U32 R3, RZ, RZ, R7 ;  /* 0x000000ffff033224 */ /* 0x000fe200078e0007 */
[----:B------:R-:W-:Y:S01]  /*8270*/  F2FP.BF16.F32.PACK_AB R58, RZ, R58 ;  /* 0x0000003aff3a723e */ /* 0x000fe200000010ff */
[-C--:B------:R-:W-:Y:S01]  /*8280*/  FMUL R66, R66, R8.reuse ;  /* 0x0000000842427220 */ /* 0x080fe20000400000 */
[----:B------:R-:W-:Y:S01]  /*8290*/  F2FP.BF16.F32.PACK_AB R59, RZ, R59 ;  /* 0x0000003bff3b723e */ /* 0x000fe200000010ff */
[-C--:B------:R-:W-:Y:S01]  /*82a0*/  FMUL R67, R67, R8.reuse ;  /* 0x0000000843437220 */ /* 0x080fe20000400000 */
[----:B------:R0:W-:Y:S01]  /*82b0*/  @P3 STG.E.U16 desc[UR12][R2.64+0x2], R27 ;  /* 0x0000021b02003986 */ /* 0x0001e2000c10150c */
        /* <DEDUP_REMOVED lines=21> */
[----:B------:R-:W-:Y:S01]  /*8410*/  FMUL R73, R73, R8 ;  /* 0x0000000849497220 */ /* 0x000fe20000400000 */
[----:B------:R-:W-:Y:S01]  /*8420*/  F2FP.BF16.F32.PACK_AB R65, RZ, R65 ;  /* 0x00000041ff41723e */ /* 0x000fe200000010ff */
[----:B------:R-:W-:Y:S01]  /*8430*/  @P5 STG.E.U16 desc[UR12][R10.64+0x22], R33 ;  /* 0x000022210a005986 */ /* 0x000fe2000c10150c */
[----:B------:R-:W-:Y:S01]  /*8440*/  ISETP.GT.AND P5, PT, R0, 0x19, P1 ;  /* 0x000000190000780c */ /* 0x000fe20000fa4270 */
[--C-:B0-----:R-:W-:Y:S01]  /*8450*/  @P2 IMAD.MOV.U32 R2, RZ, RZ, R12.reuse ;  /* 0x000000ffff022224 */ /* 0x101fe200078e000c */
[----:B------:R-:W-:Y:S01]  /*8460*/  F2FP.BF16.F32.PACK_AB R66, RZ, R66 ;  /* 0x00000042ff42723e */ /* 0x000fe200000010ff */
[--C-:B------:R-:W-:Y:S01]  /*8470*/  @P2 IMAD.MOV.U32 R3, RZ, RZ, R13.reuse ;  /* 0x000000ffff032224 */ /* 0x100fe200078e000d */
[----:B------:R-:W-:Y:S01]  /*8480*/  F2FP.BF16.F32.PACK_AB R67, RZ, R67 ;  /* 0x00000043ff43723e */ /* 0x000fe200000010ff */
[----:B------:R-:W-:Y:S01]  /*8490*/  FMUL R74, R74, R8 ;  /* 0x000000084a4a7220 */ /* 0x000fe20000400000 */
[----:B------:R-:W-:Y:S01]  /*84a0*/  F2FP.BF16.F32.PACK_AB R68, RZ, R68 ;  /* 0x00000044ff44723e */ /* 0x000fe200000010ff */
[-C--:B------:R-:W-:Y:S01]  /*84b0*/  FMUL R75, R75, R8.reuse ;  /* 0x000000084b4b7220 */ /* 0x080fe20000400000 */
[----:B------:R0:W-:Y:S01]  /*84c0*/  @P2 STG.E.U16 desc[UR12][R2.64+0x20], R34 ;  /* 0x0000202202002986 */ /* 0x0001e2000c10150c */
        /* <DEDUP_REMOVED lines=9> */
[----:B------:R-:W-:Y:S01]  /*8560*/  FMUL R80, R80, R8 ;  /* 0x0000000850507220 */ /* 0x000fe20000400000 */
[----:B------:R-:W-:Y:S01]  /*8570*/  F2FP.BF16.F32.PACK_AB R73, RZ, R73 ;  /* 0x00000049ff49723e */ /* 0x000fe200000010ff */
[--C-:B0-----:R-:W-:Y:S01]  /*8580*/  @P3 IMAD.MOV.U32 R2, RZ, RZ, R12.reuse ;  /* 0x000000ffff023224 */ /* 0x101fe200078e000c */
[----:B------:R-:W-:Y:S01]  /*8590*/  F2FP.BF16.F32.PACK_AB R74, RZ, R74 ;  /* 0x0000004aff4a723e */ /* 0x000fe200000010ff */
[--C-:B------:R-:W-:Y:S01]  /*85a0*/  @P3 IMAD.MOV.U32 R3, RZ, RZ, R13.reuse ;  /* 0x000000ffff033224 */ /* 0x100fe200078e000d */
[----:B------:R-:W-:Y:S01]  /*85b0*/  ISETP.GT.AND P6, PT, R0, 0x68, P0 ;  /* 0x000000680000780c */ /* 0x000fe200007c4270 */
[-C--:B------:R-:W-:Y:S01]  /*85c0*/  FMUL R81, R81, R8.reuse ;  /* 0x0000000851517220 */ /* 0x080fe20000400000 */
[----:B------:R-:W-:Y:S01]  /*85d0*/  F2FP.BF16.F32.PACK_AB R75, RZ, R75 ;  /* 0x0000004bff4b723e */ /* 0x000fe200000010ff */
[-C--:B------:R-:W-:Y:S01]  /*85e0*/  FMUL R82, R82, R8.reuse ;  /* 0x0000000852527220 */ /* 0x080fe20000400000 */
[----:B------:R0:W-:Y:S01]  /*85f0*/  @P3 STG.E.U16 desc[UR12][R2.64+0x22], R35 ;  /* 0x0000222302003986 */ /* 0x0001e2000c10150c */
        /* <DEDUP_REMOVED lines=17> */
[----:B------:R-:W-:Y:S01]  /*8710*/  FMUL R8, R87, R8 ;  /* 0x0000000857087220 */ /* 0x000fe20000400000 */
[----:B------:R0:W-:Y:S01]  /*8720*/  @P2 STG.E.U16 desc[UR12][R2.64+0x30], R38 ;  /* 0x0000302602002986 */ /* 0x0001e2000c10150c */
[----:B------:R-:W-:-:S02]  /*8730*/  ISETP.GT.AND P2, PT, R0, 0x20, P0 ;  /* 0x000000200000780c */ /* 0x000fc40000744270 */
[----:B------:R-:W-:Y:S02]  /*8740*/  F2FP.BF16.F32.PACK_AB R82, RZ, R82 ;  /* 0x00000052ff52723e */ /* 0x000fe400000010ff */
[----:B------:R-:W-:Y:S02]  /*8750*/  F2FP.BF16.F32.PACK_AB R83, RZ, R83 ;  /* 0x00000053ff53723e */ /* 0x000fe400000010ff */
[----:B------:R-:W-:Y:S02]  /*8760*/  F2FP.BF16.F32.PACK_AB R84, RZ, R84 ;  /* 0x00000054ff54723e */ /* 0x000fe400000010ff */
[----:B------:R-:W-:Y:S02]  /*8770*/  F2FP.BF16.F32.PACK_AB R85, RZ, R85 ;  /* 0x00000055ff55723e */ /* 0x000fe400000010ff */
[----:B------:R-:W-:Y:S01]  /*8780*/  F2FP.BF16.F32.PACK_AB R86, RZ, R86 ;  /* 0x00000056ff56723e */ /* 0x000fe200000010ff */
[----:B0-----:R-:W-:Y:S02]  /*8790*/  @P3 IMAD.MOV.U32 R2, RZ, RZ, R12 ;  /* 0x000000ffff023224 */ /* 0x001fe400078e000c */
[----:B------:R-:W-:-:S05]  /*87a0*/  @P3 IMAD.MOV.U32 R3, RZ, RZ, R13 ;  /* 0x000000ffff033224 */ /* 0x000fca00078e000d */
[----:B------:R0:W-:Y:S01]  /*87b0*/  @P3 STG.E.U16 desc[UR12][R2.64+0x32], R39 ;  /* 0x0000322702003986 */ /* 0x0001e2000c10150c */
[----:B------:R-:W-:-:S03]  /*87c0*/  ISETP.GT.AND P3, PT, R0, 0x21, P0 ;  /* 0x000000210000780c */ /* 0x000fc60000764270 */
[----:B------:R-:W-:Y:S01]  /*87d0*/  @P4 STG.E.U16 desc[UR12][R10.64+0x40], R40 ;  /* 0x000040280a004986 */ /* 0x000fe2000c10150c */
[----:B------:R-:W-:-:S03]  /*87e0*/  ISETP.GT.AND P4, PT, R0, 0x28, P1 ;  /* 0x000000280000780c */ /* 0x000fc60000f84270 */
[----:B------:R-:W-:Y:S01]  /*87f0*/  @P5 STG.E.U16 desc[UR12][R10.64+0x42], R41 ;  /* 0x000042290a005986 */ /* 0x000fe2000c10150c */
[----:B------:R-:W-:Y:S01]  /*8800*/  ISETP.GT.AND P5, PT, R0, 0x29, P1 ;  /* 0x000000290000780c */ /* 0x000fe20000fa4270 */
[----:B0-----:R-:W-:Y:S02]  /*8810*/  @P2 IMAD.MOV.U32 R2, RZ, RZ, R12 ;  /* 0x000000ffff022224 */ /* 0x001fe400078e000c */
[----:B------:R-:W-:-:S05]  /*8820*/  @P2 IMAD.MOV.U32 R3, RZ, RZ, R13 ;  /* 0x000000ffff032224 */ /* 0x000fca00078e000d */
[----:B------:R0:W-:Y:S01]  /*8830*/  @P2 STG.E.U16 desc[UR12][R2.64+0x40], R42 ;  /* 0x0000402a02002986 */ /* 0x0001e2000c10150c */
[----:B------:R-:W-:Y:S01]  /*8840*/  ISETP.GT.AND P2, PT, R0, 0x28, P0 ;  /* 0x000000280000780c */ /* 0x000fe20000744270 */
        /* <DEDUP_REMOVED lines=111> */
[C---:B------:R-:W-:Y:S02]  /*8f40*/  ISETP.GT.AND P3, PT, R0.reuse, 0x78, P1 ;  /* 0x000000780000780c */ /* 0x040fe40000f64270 */
[C---:B------:R-:W-:Y:S01]  /*8f50*/  ISETP.GT.AND P1, PT, R0.reuse, 0x79, P1 ;  /* 0x000000790000780c */ /* 0x040fe20000f24270 */
[----:B------:R-:W-:Y:S01]  /*8f60*/  @P4 STG.E.U16 desc[UR12][R10.64+0xe0], R80 ;  /* 0x0000e0500a004986 */ /* 0x000fe2000c10150c */
[C---:B------:R-:W-:Y:S02]  /*8f70*/  ISETP.GT.AND P4, PT, R0.reuse, 0x71, P0 ;  /* 0x000000710000780c */ /* 0x040fe40000784270 */
[----:B------:R-:W-:Y:S01]  /*8f80*/  ISETP.GT.AND P0, PT, R0, 0x79, P0 ;  /* 0x000000790000780c */ /* 0x000fe20000704270 */
[----:B------:R-:W-:Y:S01]  /*8f90*/  @P2 STG.E.U16 desc[UR12][R10.64+0xe2], R81 ;  /* 0x0000e2510a002986 */ /* 0x000fe2000c10150c */
[----:B0-----:R-:W-:Y:S02]  /*8fa0*/  @P5 IMAD.MOV.U32 R2, RZ, RZ, R12 ;  /* 0x000000ffff025224 */ /* 0x001fe400078e000c */
[----:B------:R-:W-:-:S05]  /*8fb0*/  @P5 IMAD.MOV.U32 R3, RZ, RZ, R13 ;  /* 0x000000ffff035224 */ /* 0x000fca00078e000d */
[----:B------:R0:W-:Y:S02]  /*8fc0*/  @P5 STG.E.U16 desc[UR12][R2.64+0xe0], R82 ;  /* 0x0000e05202005986 */ /* 0x0001e4000c10150c */
[----:B0-----:R-:W-:Y:S02]  /*8fd0*/  @P4 IMAD.MOV.U32 R2, RZ, RZ, R12 ;  /* 0x000000ffff024224 */ /* 0x001fe400078e000c */
[----:B------:R-:W-:-:S05]  /*8fe0*/  @P4 IMAD.MOV.U32 R3, RZ, RZ, R13 ;  /* 0x000000ffff034224 */ /* 0x000fca00078e000d */
[----:B------:R0:W-:Y:S04]  /*8ff0*/  @P4 STG.E.U16 desc[UR12][R2.64+0xe2], R83 ;  /* 0x0000e25302004986 */ /* 0x0001e8000c10150c */
[----:B------:R1:W-:Y:S04]  /*9000*/  @P3 STG.E.U16 desc[UR12][R10.64+0xf0], R84 ;  /* 0x0000f0540a003986 */ /* 0x0003e8000c10150c */
[----:B------:R1:W-:Y:S01]  /*9010*/  @P1 STG.E.U16 desc[UR12][R10.64+0xf2], R85 ;  /* 0x0000f2550a001986 */ /* 0x0003e2000c10150c */
[----:B0-----:R-:W-:Y:S02]  /*9020*/  @P6 IMAD.MOV.U32 R2, RZ, RZ, R12 ;  /* 0x000000ffff026224 */ /* 0x001fe400078e000c */
[----:B------:R-:W-:-:S05]  /*9030*/  @P6 IMAD.MOV.U32 R3, RZ, RZ, R13 ;  /* 0x000000ffff036224 */ /* 0x000fca00078e000d */
[----:B------:R1:W-:Y:S01]  /*9040*/  @P6 STG.E.U16 desc[UR12][R2.64+0xf0], R86 ;  /* 0x0000f05602006986 */ /* 0x0003e2000c10150c */
[----:B------:R-:W-:Y:S05]  /*9050*/  @!P0 EXIT ;  /* 0x000000000000894d */ /* 0x000fea0003800000 */
[----:B------:R-:W-:-:S05]  /*9060*/  F2FP.BF16.F32.PACK_AB R8, RZ, R8 ;  /* 0x00000008ff08723e */ /* 0x000fca00000010ff */
[----:B------:R-:W-:Y:S01]  /*9070*/  STG.E.U16 desc[UR12][R12.64+0xf2], R8 ;  /* 0x0000f2080c007986 */ /* 0x000fe2000c10150c */
[----:B------:R-:W-:Y:S05]  /*9080*/  EXIT ;  /* 0x000000000000794d */ /* 0x000fea0003800000 */
.L_x_9:
[----:B------:R-:W-:-:S13]  /*9090*/  ISETP.NE.AND P0, PT, R4, RZ, PT ;  /* 0x000000ff0400720c */ /* 0x000fda0003f05270 */
[----:B------:R-:W-:Y:S05]  /*90a0*/  @P0 EXIT ;  /* 0x000000000000094d */ /* 0x000fea0003800000 */
[----:B------:R-:W-:Y:S01]  /*90b0*/  ELECT P0, URZ, PT ;  /* 0x00000000003f782f */ /* 0x000fe20003800000 */
[----:B------:R-:W-:-:S12]  /*90c0*/  BSSY B0, `(.L_x_272) ;  /* 0x000008c000007945 */ /* 0x000fd80003800000 */
[----:B------:R-:W-:Y:S05]  /*90d0*/  @!P0 BRA `(.L_x_273) ;  /* 0x0000000800288947 */ /* 0x000fea0003800000 */
[----:B------:R-:W-:Y:S02]  /*90e0*/  ISETP.GE.AND P0, PT, R2, 0x1, PT ;  /* 0x000000010200780c */ /* 0x000fe40003f06270 */
[----:B------:R-:W-:-:S04]  /*90f0*/  SHF.R.S32.HI R3, RZ, 0x1f, R6 ;  /* 0x0000001fff037819 */ /* 0x000fc80000011406 */
[----:B------:R-:W-:-:S07]  /*9100*/  LEA.HI R4, R3, R6, RZ, 0x7 ;  /* 0x0000000603047211 */ /* 0x000fce00078f38ff */
[----:B------:R-:W-:Y:S05]  /*9110*/  @!P0 BRA `(.L_x_273) ;  /* 0x0000000800188947 */ /* 0x000fea0003800000 */
[----:B------:R-:W2:Y:S01]  /*9120*/  S2R R3, SR_CTAID.X ;  /* 0x0000000000037919 */ /* 0x000ea20000002500 */
[----:B------:R-:W-:Y:S01]  /*9130*/  LOP3.LUT R5, R4, 0xffffff80, RZ, 0xc0, !PT ;  /* 0xffffff8004057812 */ /* 0x000fe200078ec0ff */
[----:B------:R-:W-:Y:S01]  /*9140*/  ULDC UR4, c[0x0][0x384] ;  /* 0x0000e10000047ab9 */ /* 0x000fe20000000800 */
[C---:B------:R-:W-:Y:S01]  /*9150*/  LOP3.LUT P0, RZ, R6.reuse, 0x1f, RZ, 0xc0, !PT ;  /* 0x0000001f06ff7812 */ /* 0x040fe2000780c0ff */
[----:B------:R-:W3:Y:S01]  /*9160*/  S2R R7, SR_CTAID.Y ;  /* 0x0000000000077919 */ /* 0x000ee20000002600 */
[----:B------:R-:W-:Y:S01]  /*9170*/  ULDC UR5, c[0x0][0x388] ;  /* 0x0000e20000057ab9 */ /* 0x000fe20000000800 */
[----:B------:R-:W-:Y:S01]  /*9180*/  IMAD.IADD R5, R6, 0x1, -R5 ;  /* 0x0000000106057824 */ /* 0x000fe200078e0a05 */
[----:B------:R-:W-:Y:S01]  /*9190*/  LOP3.LUT R22, R0, 0x2, RZ, 0xfc, !PT ;  /* 0x0000000200167812 */ /* 0x000fe200078efcff */
[----:B------:R-:W-:Y:S01]  /*91a0*/  VIADD R23, R2, 0x1 ;  /* 0x0000000102177836 */ /* 0x000fe20000000000 */
[----:B01---5:R-:W-:Y:S01]  /*91b0*/  CS2R R8, SRZ ;  /* 0x0000000000087805 */ /* 0x023fe2000001ff00 */
[----:B------:R-:W-:Y:S01]  /*91c0*/  IMAD.MOV.U32 R4, RZ, RZ, RZ ;  /* 0x000000ffff047224 */ /* 0x000fe200078e00ff */
[----:B------:R-:W-:-:S02]  /*91d0*/  ISETP.NE.AND P1, PT, R5, RZ, PT ;  /* 0x000000ff0500720c */ /* 0x000fc40003f25270 */
[----:B------:R-:W-:Y:S01]  /*91e0*/  ISETP.NE.OR P0, PT, R5, RZ, !P0 ;  /* 0x000000ff0500720c */ /* 0x000fe20004705670 */
[----:B------:R-:W-:Y:S02]  /*91f0*/  IMAD.MOV.U32 R5, RZ, RZ, 0x1 ;  /* 0x00000001ff057424 */ /* 0x000fe400078e00ff */
[----:B--2---:R-:W-:-:S04]  /*9200*/  IMAD.SHL.U32 R18, R3, 0x80, RZ ;  /* 0x0000008003127824 */ /* 0x004fc800078e00ff */
[----:B------:R-:W-:-:S04]  /*9210*/  IMAD.HI.U32 R3, R18, UR4, RZ ;  /* 0x0000000412037c27 */ /* 0x000fc8000f8e00ff */
[----:B---3--:R-:W-:Y:S01]  /*9220*/  IMAD.SHL.U32 R17, R7, 0x80, RZ ;  /* 0x0000008007117824 */ /* 0x008fe200078e00ff */
[----:B------:R-:W-:Y:S02]  /*9230*/  CS2R R6, SRZ ;  /* 0x0000000000067805 */ /* 0x000fe4000001ff00 */
[----:B------:R-:W-:Y:S01]  /*9240*/  SHF.R.U32.HI R3, RZ, UR5, R3 ;  /* 0x00000005ff037c19 */ /* 0x000fe20008011603 */
[----:B------:R-:W-:-:S07]  /*9250*/  VIADD R19, R17, 0x40 ;  /* 0x0000004011137836 */ /* 0x000fce0000000000 */
.L_x_277:
[----:B------:R-:W0:Y:S01]  /*9260*/  S2R R11, SR_CgaCtaId ;  /* 0x00000000000b7919 */ /* 0x000e220000008800 */
[----:B------:R-:W-:-:S04]  /*9270*/  MOV R10, 0x400 ;  /* 0x00000400000a7802 */ /* 0x000fc80000000f00 */
[----:B0-----:R-:W-:Y:S02]  /*9280*/  LEA R15, R11, R10, 0x18 ;  /* 0x0000000a0b0f7211 */ /* 0x001fe400078ec0ff */
[----:B------:R-:W-:-:S03]  /*9290*/  SHF.L.U32 R10, R5, 0x1f, RZ ;  /* 0x0000001f050a7819 */ /* 0x000fc600000006ff */
[----:B------:R-:W-:-:S07]  /*92a0*/  IMAD R13, R4, 0x8, R15 ;  /* 0x00000008040d7824 */ /* 0x000fce00078e020f */
.L_x_274:
[----:B0-----:R0:W1:Y:S02]  /*92b0*/  SYNCS.PHASECHK.TRANS64.TRYWAIT P2, [R13+URZ+0x38038], R10 ;  /* 0x0380380a0d0075a7 */ /* 0x001064000804017f */
[----:B-1----:R-:W-:Y:S05]  /*92c0*/  @!P2 NANOSLEEP.SYNCS 0x989680 ;  /* 0x009896800000a95d */ /* 0x002fea0003900000 */
[----:B------:R-:W1:Y:S02]  /*92d0*/  @!P2 SYNCS.PHASECHK.TRANS64 P2, [R13+URZ+0x38038], R10 ;  /* 0x0380380a0d00a5a7 */ /* 0x000e64000804007f */
[----:B-1----:R-:W-:Y:S05]  /*92e0*/  @!P2 BRA `(.L_x_274) ;  /* 0xfffffffc00f0a947 */ /* 0x002fea000383ffff */
[----:B0-----:R-:W0:Y:S02]  /*92f0*/  @!P1 LDC R10, c[0x0][0x580] ;  /* 0x00016000ff0a9b82 */ /* 0x001e240000000800 */
[----:B0-----:R0:W-:Y:S02]  /*9300*/  @!P1 SYNCS.ARRIVE.TRANS64 RZ, [R13+URZ+0x38000], R10 ;  /* 0x0380000a0dff99a7 */ /* 0x0011e4000800003f */
[----:B0-----:R-:W-:-:S04]  /*9310*/  PRMT R10, R22, 0x9910, RZ ;  /* 0x00009910160a7816 */ /* 0x001fc800000000ff */
[----:B------:R-:W-:-:S13]  /*9320*/  ISETP.NE.AND P2, PT, R10, 0x2, PT ;  /* 0x000000020a00780c */ /* 0x000fda0003f45270 */
[----:B------:R-:W-:Y:S05]  /*9330*/  @P2 BRA `(.L_x_275) ;  /* 0x0000000000042947 */ /* 0x000fea0003800000 */
[----:B------:R-:W-:Y:S01]  /*9340*/  BPT.TRAP 0x1 ;  /* 0x000000040000795c */ /* 0x000fe20000300000 */
.L_x_275:
[----:B------:R-:W-:Y:S05]  /*9350*/  @P0 BRA `(.L_x_276) ;  /* 0x0000000000040947 */ /* 0x000fea0003800000 */
[----:B------:R-:W-:Y:S01]  /*9360*/  BPT.TRAP 0x1 ;  /* 0x000000040000795c */ /* 0x000fe20000300000 */
.L_x_276:
[----:B------:R-:W0:Y:S01]  /*9370*/  LDC R11, c[0x0][0x380] ;  /* 0x0000e000ff0b7b82 */ /* 0x000e220000000800 */
[----:B------:R-:W-:Y:S01]  /*9380*/  R2UR UR4, R3 ;  /* 0x00000000030472ca */ /* 0x000fe200000e0000 */
[----:B------:R-:W-:Y:S01]  /*9390*/  ULDC UR18, c[0x0][0x38c] ;  /* 0x0000e30000127ab9 */ /* 0x000fe20000000800 */
[----:B------:R-:W-:Y:S01]  /*93a0*/  R2UR UR16, R18 ;  /* 0x00000000121072ca */ /* 0x000fe200000e0000 */
[----:B------:R-:W-:Y:S01]  /*93b0*/  UISETP.NE.AND UP0, UPT, UR18, 0x1, UPT ;  /* 0x000000011200788c */ /* 0x000fe2000bf05270 */
[----:B------:R-:W-:Y:S01]  /*93c0*/  R2UR UR10, R15 ;  /* 0x000000000f0a72ca */ /* 0x000fe200000e0000 */
[----:B------:R-:W-:Y:S01]  /*93d0*/  ULDC UR19, c[0x0][0x398] ;  /* 0x0000e60000137ab9 */ /* 0x000fe20000000800 */
[----:B------:R-:W-:Y:S01]  /*93e0*/  R2UR UR25, R13 ;  /* 0x000000000d1972ca */ /* 0x000fe200000e0000 */
[----:B------:R-:W1:Y:S01]  /*93f0*/  LDC.64 R14, c[0x0][0x3d0] ;  /* 0x0000f400ff0e7b82 */ /* 0x000e620000000a00 */
[----:B------:R-:W-:Y:S01]  /*9400*/  R2UR UR24, R4 ;  /* 0x00000000041872ca */ /* 0x000fe200000e0000 */
[----:B------:R-:W-:Y:S01]  /*9410*/  ULDC UR31, c[0x0][0x3ec] ;  /* 0x0000fb00001f7ab9 */ /* 0x000fe20000000800 */
[----:B------:R-:W-:Y:S01]  /*9420*/  R2UR UR26, R8 ;  /* 0x00000000081a72ca */ /* 0x000fe200000e0000 */
[----:B------:R-:W-:Y:S01]  /*9430*/  ULDC.64 UR8, c[0x0][0x3c0] ;  /* 0x0000f00000087ab9 */ /* 0x000fe20000000a00 */
[----:B------:R-:W-:Y:S01]  /*9440*/  R2UR UR20, R9 ;  /* 0x00000000091472ca */ /* 0x000fe200000e0000 */
[----:B------:R-:W-:Y:S01]  /*9450*/  ULDC.64 UR32, c[0x0][0x198] ;  /* 0x0000660000207ab9 */ /* 0x000fe20000000a00 */
[----:B------:R-:W-:Y:S01]  /*9460*/  @UP0 ULDC.64 UR6, c[0x0][0x390] ;  /* 0x0000e40000060ab9 */ /* 0x000fe20000000a00 */
[----:B------:R-:W2:Y:S01]  /*9470*/  LDC.64 R12, c[0x0][0x3f8] ;  /* 0x0000fe00ff0c7b82 */ /* 0x000ea20000000a00 */
[----:B------:R-:W-:Y:S01]  /*9480*/  VIADD R23, R23, 0xffffffff ;  /* 0xffffffff17177836 */ /* 0x000fe20000000000 */
[----:B------:R-:W-:Y:S01]  /*9490*/  R2UR UR21, R7 ;  /* 0x00000000071572ca */ /* 0x000fe200000e0000 */
[----:B------:R-:W-:Y:S01]  /*94a0*/  ULDC.64 UR28, c[0x0][0x3f0] ;  /* 0x0000fc00001c7ab9 */ /* 0x000fe20000000a00 */
[----:B------:R-:W-:Y:S01]  /*94b0*/  R2UR UR22, R6 ;  /* 0x00000000061672ca */ /* 0x000fe200000e0000 */
[----:B------:R-:W-:Y:S01]  /*94c0*/  UIADD3 UR25, UR25, 0x38000, URZ ;  /* 0x0003800019197890 */ /* 0x000fe2000fffe03f */
[----:B------:R-:W-:Y:S01]  /*94d0*/  ISETP.GT.AND P6, PT, R23, 0x1, PT ;  /* 0x000000011700780c */ /* 0x000fe20003fc4270 */
[----:B------:R-:W-:Y:S01]  /*94e0*/  ULEA UR24, UR24, UR10, 0xe ;  /* 0x0000000a18187291 */ /* 0x000fe2000f8e703f */
[----:B0-----:R-:W-:Y:S01]  /*94f0*/  ISETP.NE.AND P2, PT, R11, 0x1, PT ;  /* 0x000000010b00780c */ /* 0x001fe20003f45270 */
[----:B------:R-:W0:Y:S01]  /*9500*/  LDC R16, c[0x0][0x400] ;  /* 0x00010000ff107b82 */ /* 0x000e220000000800 */
[----:B------:R-:W-:Y:S01]  /*9510*/  USHF.L.U32 UR26, UR26, 0x6, URZ ;  /* 0x000000061a1a7899 */ /* 0x000fe2000800063f */
[----:B------:R-:W-:Y:S01]  /*9520*/  VIADD R4, R4, 0x1 ;  /* 0x0000000104047836 */ /* 0x000fe20000000000 */
[----:B------:R-:W-:Y:S01]  /*9530*/  UMOV UR34, 0x0 ;  /* 0x0000000000227882 */ /* 0x000fe20000000000 */
[----:B------:R-:W-:Y:S01]  /*9540*/  UMOV UR35, 0x10000000 ;  /* 0x1000000000237882 */ /* 0x000fe20000000000 */
[----:B------:R-:W-:Y:S01]  /*9550*/  UMOV UR12, UR20 ;  /* 0x00000014000c7c82 */ /* 0x000fe20008000000 */
[----:B------:R-:W-:Y:S01]  /*9560*/  UMOV UR13, UR21 ;  /* 0x00000015000d7c82 */ /* 0x000fe20008000000 */
[----:B------:R-:W-:Y:S01]  /*9570*/  ISETP.NE.AND P5, PT, R4, 0x7, PT ;  /* 0x000000070400780c */ /* 0x000fe20003fa5270 */
[----:B------:R-:W3:Y:S01]  /*9580*/  LDC.64 R20, c[0x0][0x3e0] ;  /* 0x0000f800ff147b82 */ /* 0x000ee20000000a00 */
[----:B------:R-:W-:-:S02]  /*9590*/  UMOV UR14, UR22 ;  /* 0x00000016000e7c82 */ /* 0x000fc40008000000 */
[----:B------:R-:W-:Y:S01]  /*95a0*/  SEL R4, R4, RZ, P5 ;  /* 0x000000ff04047207 */ /* 0x000fe20002800000 */
[----:B------:R-:W-:-:S05]  /*95b0*/  @P2 IMAD.U32 R10, RZ, RZ, UR4 ;  /* 0x00000004ff0a2e24 */ /* 0x000fca000f8e00ff */
[----:B------:R-:W-:Y:S01]  /*95c0*/  @P2 R2UR UR16, R10 ;  /* 0x000000000a1022ca */ /* 0x000fe200000e0000 */
[----:B------:R-:W-:-:S05]  /*95d0*/  VIADD R10, R8, 0x1 ;  /* 0x00000001080a7836 */ /* 0x000fca0000000000 */
[----:B------:R-:W-:-:S07]  /*95e0*/  ISETP.NE.AND P2, PT, R10, UR15, PT ;  /* 0x0000000f0a007c0c */ /* 0x000fce000bf45270 */
[----:B------:R-:W-:Y:S02]  /*95f0*/  UIMAD.WIDE.U32 UR4, UR16, UR6, URZ ;  /* 0x00000006100472a5 */ /* 0x000fe4000f8e003f */
[----:B------:R-:W-:Y:S02]  /*9600*/  UIADD3 UR4, -UR16, URZ, URZ ;  /* 0x0000003f10047290 */ /* 0x000fe4000fffe13f */
[----:B------:R-:W-:Y:S01]  /*9610*/  UMOV UR17, UR16 ;  /* 0x0000001000117c82 */ /* 0x000fe20008000000 */
[----:B------:R-:W-:Y:S02]  /*9620*/  @UP0 USHF.R.U32.HI UR17, URZ, UR7, UR5 ;  /* 0x000000073f110299 */ /* 0x000fe40008011605 */
[----:B------:R-:W-:Y:S01]  /*9630*/  UISETP.NE.AND UP0, UPT, UR19, 0x1, UPT ;  /* 0x000000011300788c */ /* 0x000fe2000bf05270 */
[----:B------:R-:W-:Y:S01]  /*9640*/  IMAD R8, R11, UR4, R18 ;  /* 0x000000040b087c24 */ /* 0x000fe2000f8e0212 */
[----:B------:R-:W-:Y:S01]  /*9650*/  ULDC.64 UR6, c[0x0][0x3c8] ;  /* 0x0000f20000067ab9 */ /* 0x000fe20000000a00 */
[C---:B------:R-:W-:Y:S01]  /*9660*/  VIADD R11, R9.reuse, 0x1 ;  /* 0x00000001090b7836 */ /* 0x040fe20000000000 */
[----:B------:R-:W-:Y:S01]  /*9670*/  UIADD3 UR23, -UR17, URZ, URZ ;  /* 0x0000003f11177290 */ /* 0x000fe2000fffe13f */
[----:B------:R-:W-:Y:S01]  /*9680*/  @P2 IMAD.MOV R11, RZ, RZ, R9 ;  /* 0x000000ffff0b2224 */ /* 0x000fe200078e0209 */
[----:B------:R-:W-:Y:S01]  /*9690*/  R2UR UR27, R8 ;  /* 0x00000000081b72ca */ /* 0x000fe200000e0000 */
[----:B--2---:R-:W-:Y:S01]  /*96a0*/  IMAD R9, R9, UR7, R12 ;  /* 0x0000000709097c24 */ /* 0x004fe2000f8e020c */
[----:B------:R-:W-:Y:S01]  /*96b0*/  UMOV UR30, UR17 ;  /* 0x00000011001e7c82 */ /* 0x000fe20008000000 */
[----:B-1----:R-:W-:Y:S01]  /*96c0*/  IMAD R8, R7, R14, R13 ;  /* 0x0000000e07087224 */ /* 0x002fe200078e020d */
[----:B---3--:R-:W-:Y:S01]  /*96d0*/  ISETP.NE.AND P3, PT, R11, R20, PT ;  /* 0x000000140b00720c */ /* 0x008fe20003f65270 */
[----:B------:R-:W-:Y:S01]  /*96e0*/  @UP0 ULDC UR10, c[0x0][0x39c] ;  /* 0x0000e700000a0ab9 */ /* 0x000fe20000000800 */
[----:B------:R-:W-:Y:S01]  /*96f0*/  @UP0 ULDC UR7, c[0x0][0x3a0] ;  /* 0x0000e80000070ab9 */ /* 0x000fe20000000800 */
[----:B------:R-:W-:Y:S01]  /*9700*/  IMAD.U32 R9, R8, 0x20, R9 ;  /* 0x0000002008097824 */ /* 0x000fe200078e0009 */
[----:B------:R-:W-:Y:S01]  /*9710*/  UIMAD.WIDE.U32 UR10, UR17, UR10, URZ ;  /* 0x0000000a110a72a5 */ /* 0x000fe2000f8e003f */
[----:B0-----:R-:W-:Y:S01]  /*9720*/  IMAD R8, R6, R15, R16 ;  /* 0x0000000f06087224 */ /* 0x001fe200078e0210 */
[----:B------:R-:W-:Y:S01]  /*9730*/  UIADD3 UR4, UP1, UR32, 0xf0, URZ ;  /* 0x000000f020047890 */ /* 0x000fe2000ff3e03f */
[----:B------:R-:W-:Y:S01]  /*9740*/  VIADD R12, R7, 0x1 ;  /* 0x00000001070c7836 */ /* 0x000fe20000000000 */
[----:B------:R-:W-:Y:S01]  /*9750*/  @UP0 USHF.R.U32.HI UR30, URZ, UR7, UR11 ;  /* 0x000000073f1e0299 */ /* 0x000fe2000801160b */
[----:B------:R-:W-:Y:S01]  /*9760*/  IMAD.U32 R8, R8, 0x400, R9 ;  /* 0x0000040008087824 */ /* 0x000fe200078e0009 */
[----:B------:R-:W-:Y:S01]  /*9770*/  UIMAD UR27, UR27, UR8, UR31 ;  /* 0x000000081b1b72a4 */ /* 0x000fe2000f8e021f */
[----:B------:R-:W-:Y:S01]  /*9780*/  R2UR UR10, R19 ;  /* 0x00000000130a72ca */ /* 0x000fe200000e0000 */
[----:B------:R-:W-:Y:S01]  /*9790*/  UIADD3 UR7, -UR30, URZ, URZ ;  /* 0x0000003f1e077290 */ /* 0x000fe2000fffe13f */
[----:B------:R-:W-:Y:S01]  /*97a0*/  @P3 IMAD.MOV R12, RZ, RZ, R7 ;  /* 0x000000ffff0c3224 */ /* 0x000fe200078e0207 */
[----:B------:R-:W-:Y:S01]  /*97b0*/  R2UR UR11, R8 ;  /* 0x00000000080b72ca */ /* 0x000fe200000e0000 */
[----:B------:R-:W-:Y:S01]  /*97c0*/  UIMAD UR8, UR18, UR23, UR16 ;  /* 0x00000017120872a4 */ /* 0x000fe2000f8e0210 */
[----:B------:R-:W-:Y:S01]  /*97d0*/  R2UR UR18, R17 ;  /* 0x00000000111272ca */ /* 0x000fe200000e0000 */
[----:B------:R-:W-:Y:S01]  /*97e0*/  UIMAD UR7, UR19, UR7, UR17 ;  /* 0x00000007130772a4 */ /* 0x000fe2000f8e0211 */
[----:B------:R-:W-:Y:S01]  /*97f0*/  ISETP.NE.AND P4, PT, R12, R21, PT ;  /* 0x000000150c00720c */ /* 0x000fe20003f85270 */
[----:B------:R-:W-:Y:S01]  /*9800*/  UIADD3 UR32, UP2, UR32, 0x270, URZ ;  /* 0x0000027020207890 */ /* 0x000fe2000ff5e03f */
[----:B------:R-:W-:Y:S01]  /*9810*/  SEL R8, RZ, 0x1, P5 ;  /* 0x00000001ff087807 */ /* 0x000fe20002800000 */
[----:B------:R-:W-:Y:S01]  /*9820*/  UIMAD UR29, UR7, UR6, UR29 ;  /* 0x00000006071d72a4 */ /* 0x000fe2000f8e021d */
[----:B------:R-:W-:Y:S01]  /*9830*/  VIADD R13, R6, 0x1 ;  /* 0x00000001060d7836 */ /* 0x000fe20000000000 */
[----:B------:R-:W-:Y:S01]  /*9840*/  UIADD3.X UR5, URZ, UR33, URZ, UP1, !UPT ;  /* 0x000000213f057290 */ /* 0x000fe20008ffe43f */
[----:B------:R-:W-:Y:S01]  /*9850*/  LOP3.LUT R5, R5, R8, RZ, 0x3c, !PT ;  /* 0x0000000805057212 */ /* 0x000fe200078e3cff */
[----:B------:R-:W-:Y:S01]  /*9860*/  UIMAD UR28, UR8, UR9, UR28 ;  /* 0x00000009081c72a4 */ /* 0x000fe2000f8e021c */
[----:B------:R-:W-:Y:S01]  /*9870*/  SEL R8, R10, RZ, P2 ;  /* 0x000000ff0a087207 */ /* 0x000fe20001000000 */
[----:B------:R-:W-:Y:S01]  /*9880*/  UPRMT UR6, UR11, 0x5410, URZ ;  /* 0x000054100b067896 */ /* 0x000fe2000800003f */
[----:B------:R-:W-:Y:S01]  /*9890*/  SEL R9, R11, RZ, P3 ;  /* 0x000000ff0b097207 */ /* 0x000fe20001800000 */
[----:B------:R-:W-:Y:S01]  /*98a0*/  UIADD3.X UR33, URZ, UR33, URZ, UP2, !UPT ;  /* 0x000000213f217290 */ /* 0x000fe200097fe43f */
[----:B------:R-:W-:Y:S01]  /*98b0*/  SEL R7, R12, RZ, P4 ;  /* 0x000000ff0c077207 */ /* 0x000fe20002000000 */
[----:B------:R-:W-:Y:S01]  /*98c0*/  UIADD3 UR16, UR24, 0x1c000, URZ ;  /* 0x0001c00018107890 */ /* 0x000fe2000fffe03f */
[----:B------:R-:W-:Y:S01]  /*98d0*/  @P4 IMAD.MOV R13, RZ, RZ, R6 ;  /* 0x000000ffff0d4224 */ /* 0x000fe200078e0206 */
[----:B------:R-:W-:Y:S01]  /*98e0*/  UIADD3 UR8, UR24, 0x1e000, URZ ;  /* 0x0001e00018087890 */ /* 0x000fe2000fffe03f */
[----:B------:R-:W-:Y:S01]  /*98f0*/  UMOV UR17, UR25 ;  /* 0x0000001900117c82 */ /* 0x000fe20008000000 */
[----:B------:R-:W-:Y:S01]  /*9900*/  UMOV UR19, UR26 ;  /* 0x0000001a00137c82 */ /* 0x000fe20008000000 */
[----:B------:R-:W-:Y:S01]  /*9910*/  UMOV UR9, UR25 ;  /* 0x0000001900097c82 */ /* 0x000fe20008000000 */
[----:B------:R2:W-:Y:S01]  /*9920*/  UTMALDG.5D.IM2COL [UR24], [UR4], UR6 ;  /* 0x00000018040073b4 */ /* 0x0005e20008060006 */
[----:B------:R-:W-:Y:S01]  /*9930*/  UMOV UR11, UR26 ;  /* 0x0000001a000b7c82 */ /* 0x000fe20008000000 */
[----:B------:R-:W-:Y:S01]  /*9940*/  IMAD.MOV.U32 R6, RZ, RZ, R13 ;  /* 0x000000ffff067224 */ /* 0x000fe200078e000d */
[----:B------:R2:W-:Y:S02]  /*9950*/  UTMALDG.5D [UR16], [UR32], desc[UR34] ;  /* 0x00002210200075b4 */ /* 0x0005e40008021000 */
[----:B------:R2:W-:Y:S02]  /*9960*/  UTMALDG.5D [UR8], [UR32], desc[UR34] ;  /* 0x00002208200075b4 */ /* 0x0005e40008021000 */
[----:B--2---:R-:W-:Y:S05]  /*9970*/  @P6 BRA `(.L_x_277) ;  /* 0xfffffff800386947 */ /* 0x004fea000383ffff */
.L_x_273:
[----:B------:R-:W-:Y:S05]  /*9980*/  BSYNC B0 ;  /* 0x0000000000007941 */ /* 0x000fea0003800000 */
.L_x_272:
[----:B------:R-:W-:Y:S01]  /*9990*/  ISETP.GE.U32.AND P0, PT, R2, 0x7, PT ;  /* 0x000000070200780c */ /* 0x000fe20003f06070 */
[----:B------:R-:W-:-:S12]  /*99a0*/  IMAD.MOV.U32 R3, RZ, RZ, 0x1 ;  /* 0x00000001ff037424 */ /* 0x000fd800078e00ff */
[----:B------:R-:W-:Y:S05]  /*99b0*/  @!P0 BRA `(.L_x_278) ;  /* 0x00000000001c8947 */ /* 0x000fea0003800000 */
[----:B------:R-:W-:-:S04]  /*99c0*/  IMAD.WIDE.U32 R4, R2, 0x24924925, RZ ;  /* 0x2492492502047825 */ /* 0x000fc800078e00ff */
[----:B------:R-:W-:-:S05]  /*99d0*/  IMAD.IADD R3, R2, 0x1, -R5 ;  /* 0x0000000102037824 */ /* 0x000fca00078e0a05 */
[----:B------:R-:W-:-:S04]  /*99e0*/  LEA.HI R3, R3, R5, RZ, 0x1f ;  /* 0x0000000503037211 */ /* 0x000fc800078ff8ff */
[----:B------:R-:W-:-:S04]  /*99f0*/  SHF.R.U32.HI R3, RZ, 0x2, R3 ;  /* 0x00000002ff037819 */ /* 0x000fc80000011603 */
[----:B------:R-:W-:-:S04]  /*9a00*/  LOP3.LUT R3, R3, 0x1, RZ, 0xc0, !PT ;  /* 0x0000000103037812 */ /* 0x000fc800078ec0ff */
[----:B------:R-:W-:-:S04]  /*9a10*/  ISETP.NE.U32.AND P0, PT, R3, 0x1, PT ;  /* 0x000000010300780c */ /* 0x000fc80003f05070 */
[----:B------:R-:W-:-:S09]  /*9a20*/  SEL R3, RZ, 0x1, !P0 ;  /* 0x00000001ff037807 */ /* 0x000fd20004000000 */
.L_x_278:
[----:B------:R-:W-:Y:S05]  /*9a30*/  WARPSYNC.ALL ;  /* 0x0000000000007948 */ /* 0x000fea0003800000 */
[----:B------:R-:W-:-:S13]  /*9a40*/  ELECT P0, URZ, PT ;  /* 0x00000000003f782f */ /* 0x000fda0003800000 */
[----:B------:R-:W-:Y:S05]  /*9a50*/  @!P0 EXIT ;  /* 0x000000000000894d */ /* 0x000fea0003800000 */
[----:B------:R-:W-:-:S04]  /*9a60*/  LOP3.LUT R0, R0, 0x2, RZ, 0xfc, !PT ;  /* 0x0000000200007812 */ /* 0x000fc800078efcff */
[----:B------:R-:W-:-:S13]  /*9a70*/  ISETP.NE.AND P0, PT, R0, 0x3, PT ;  /* 0x000000030000780c */ /* 0x000fda0003f05270 */
[----:B------:R-:W-:Y:S05]  /*9a80*/  @!P0 BRA `(.L_x_279) ;  /* 0x0000000000048947 */ /* 0x000fea0003800000 */
[----:B------:R-:W-:Y:S01]  /*9a90*/  BPT.TRAP 0x1 ;  /* 0x000000040000795c */ /* 0x000fe20000300000 */
.L_x_279:
[----:B------:R-:W2:Y:S01]  /*9aa0*/  S2R R7, SR_CgaCtaId ;  /* 0x0000000000077919 */ /* 0x000ea20000008800 */
[----:B------:R-:W-:Y:S01]  /*9ab0*/  IMAD.WIDE.U32 R4, R2, 0x24924925, RZ ;  /* 0x2492492502047825 */ /* 0x000fe200078e00ff */
[----:B------:R-:W-:-:S03]  /*9ac0*/  MOV R0, 0x400 ;  /* 0x0000040000007802 */ /* 0x000fc60000000f00 */
[----:B------:R-:W-:-:S05]  /*9ad0*/  IMAD.IADD R4, R2, 0x1, -R5 ;  /* 0x0000000102047824 */ /* 0x000fca00078e0a05 */
[----:B------:R-:W-:-:S04]  /*9ae0*/  LEA.HI R4, R4, R5, RZ, 0x1f ;  /* 0x0000000504047211 */ /* 0x000fc800078ff8ff */
[----:B------:R-:W-:-:S05]  /*9af0*/  SHF.R.U32.HI R5, RZ, 0x2, R4 ;  /* 0x00000002ff057819 */ /* 0x000fca0000011604 */
[----:B------:R-:W-:Y:S01]  /*9b00*/  IMAD R2, R5, -0x7, R2 ;  /* 0xfffffff905027824 */ /* 0x000fe200078e0202 */
[----:B--2---:R-:W-:Y:S02]  /*9b10*/  LEA R0, R7, R0, 0x18 ;  /* 0x0000000007007211 */ /* 0x004fe400078ec0ff */
[----:B------:R-:W-:-:S03]  /*9b20*/  SHF.L.U32 R7, R3, 0x1f, RZ ;  /* 0x0000001f03077819 */ /* 0x000fc600000006ff */
[----:B------:R-:W-:-:S04]  /*9b30*/  VIADD R5, R0, 0x38038 ;  /* 0x0003803800057836 */ /* 0x000fc80000000000 */
[----:B------:R-:W-:-:S07]  /*9b40*/  IMAD R0, R2, 0x8, R5 ;  /* 0x0000000802007824 */ /* 0x000fce00078e0205 */
.L_x_280:
[----:B--2---:R2:W3:Y:S02]  /*9b50*/  SYNCS.PHASECHK.TRANS64.TRYWAIT P0, [R0+URZ], R7 ;  /* 0x00000007000075a7 */ /* 0x0044e4000800017f */
[----:B---3--:R-:W-:Y:S05]  /*9b60*/  @!P0 NANOSLEEP.SYNCS 0x989680 ;  /* 0x009896800000895d */ /* 0x008fea0003900000 */
[----:B------:R-:W3:Y:S02]  /*9b70*/  @!P0 SYNCS.PHASECHK.TRANS64 P0, [R0+URZ], R7 ;  /* 0x00000007000085a7 */ /* 0x000ee4000800007f */
[----:B---3--:R-:W-:Y:S05]  /*9b80*/  @!P0 BRA `(.L_x_280) ;  /* 0xfffffffc00f08947 */ /* 0x008fea000383ffff */
[----:B------:R-:W-:-:S05]  /*9b90*/  VIADD R2, R2, 0x1 ;  /* 0x0000000102027836 */ /* 0x000fca0000000000 */
[----:B------:R-:W-:-:S04]  /*9ba0*/  ISETP.NE.AND P0, PT, R2, 0x7, PT ;  /* 0x000000070200780c */ /* 0x000fc80003f05270 */
[----:B--2---:R-:W-:Y:S02]  /*9bb0*/  SEL R0, RZ, 0x1, P0 ;  /* 0x00000001ff007807 */ /* 0x004fe40000000000 */
[----:B------:R-:W-:Y:S02]  /*9bc0*/  SEL R2, R2, RZ, P0 ;  /* 0x000000ff02027207 */ /* 0x000fe40000000000 */
[----:B------:R-:W-:-:S03]  /*9bd0*/  LOP3.LUT R7, R3, R0, RZ, 0x3c, !PT ;  /* 0x0000000003077212 */ /* 0x000fc600078e3cff */
[----:B------:R-:W-:Y:S01]  /*9be0*/  IMAD R0, R2, 0x8, R5 ;  /* 0x0000000802007824 */ /* 0x000fe200078e0205 */
[----:B------:R-:W-:-:S07]  /*9bf0*/  SHF.L.U32 R3, R7, 0x1f, RZ ;  /* 0x0000001f07037819 */ /* 0x000fce00000006ff */
.L_x_281:
        /* <DEDUP_REMOVED lines=11> */
.L_x_282:
        /* <DEDUP_REMOVED lines=11> */
.L_x_283:
        /* <DEDUP_REMOVED lines=11> */
.L_x_284:
        /* <DEDUP_REMOVED lines=11> */
.L_x_285:
        /* <DEDUP_REMOVED lines=11> */
.L_x_286:
[----:B--2---:R2:W3:Y:S02]  /*9f70*/  SYNCS.PHASECHK.TRANS64.TRYWAIT P0, [R2+URZ], R3 ;  /* 0x00000003020075a7 */ /* 0x0044e4000800017f */
[----:B---3--:R-:W-:Y:S05]  /*9f80*/  @!P0 NANOSLEEP.SYNCS 0x989680 ;  /* 0x009896800000895d */ /* 0x008fea0003900000 */
[----:B------:R-:W3:Y:S02]  /*9f90*/  @!P0 SYNCS.PHASECHK.TRANS64 P0, [R2+URZ], R3 ;  /* 0x00000003020085a7 */ /* 0x000ee4000800007f */
[----:B---3--:R-:W-:Y:S05]  /*9fa0*/  @P0 EXIT ;  /* 0x000000000000094d */ /* 0x008fea0003800000 */
[----:B------:R-:W-:Y:S05]  /*9fb0*/  BRA `(.L_x_286) ;  /* 0xfffffffc00ec7947 */ /* 0x000fea000383ffff */
.L_x_287:
[----:B------:R-:W-:-:S00]  /*9fc0*/  BRA `(.L_x_287) ;  /* 0xfffffffc00fc7947 */ /* 0x000fc0000383ffff */
[----:B------:R-:W-:-:S00]  /*9fd0*/  NOP ;  /* 0x0000000000007918 */ /* 0x000fc00000000000 */
        /* <DEDUP_REMOVED lines=10> */
.L_x_288:


//--------------------- .nv.shared._ZN7cutlass13device_kernelINS_4conv6kernel13ConvUniversalINS1_16ConvProblemShapeILNS1_8OperatorE1ELi3EEENS1_10collective14CollectiveConvINS1_46MainloopSm90TmaGmmaWarpSpecializedImplicitGemmILS5_1ELi7ELi3EN4cute5tupleIJNSA_1CILi1EEESD_SD_EEENS1_36KernelImplicitTmaWarpSpecializedSm90ELi1EEENSB_IJNSC_ILi128EEESH_NSB_IJNSC_ILi64EEEEEEEEENS_10bfloat16_tESL_NSA_8TiledMMAINSA_8MMA_AtomIJNSA_4SM904GMMA28MMA_64x128x16_F32BF16BF16_SSILNSP_5MajorE0ELSR_1ELNSP_7ScaleInE1ELSS_1EEEEEENSA_6LayoutISE_NSB_IJNSC_ILi0EEESW_SW_EEEEENSB_IJNSA_10UnderscoreESZ_SZ_EEEEENS7_6detail26Sm90ImplicitGemmTileTraitsINSA_20SM90_TMA_LOAD_IM2COLENSA_14ComposedLayoutINSA_7SwizzleILi3ELi4ELi3EEENSA_18smem_ptr_flag_bitsILi16EEENSV_INSB_IJNSB_IJNSC_ILi8EEENSC_ILi16EEEEEENSB_IJSI_SD_EEENSB_IJSD_NSC_ILi7EEEEEEEEENSB_IJNSB_IJSI_NSC_ILi512EEEEEENSB_IJSD_SW_EEENSB_IJSW_NSC_ILi8192EEEEEEEEEEEEEvEENS13_INSA_13SM90_TMA_LOADENS15_IS17_S19_NSV_INSB_IJNSB_IJSI_NSC_ILi2EEEEEENSB_IJS1A_S1A_EEES1F_EEENSB_IJNSB_IJSD_NSC_ILi4096EEEEEES1I_S1L_EEEEEEEvEEEENS_8epilogue10collective6detail29Sm90TmaWarpSpecializedAdapterINS23_15DefaultEpilogueISL_NSB_IJNSB_IJllllEEESD_SW_EEES28_NS22_6thread17LinearCombinationISL_Li1EffLNS29_9ScaleType4KindE0ELNS_15FloatRoundStyleE2ESL_EENS_4gemm15EpilogueDefaultEEEEEvvEEEEvNT_6ParamsE --------------------------
	.section	.nv.shared._ZN7cutlass13device_kernelINS_4conv6kernel13ConvUniversalINS1_16ConvProblemShapeILNS1_8OperatorE1ELi3EEENS1_10collective14CollectiveConvINS1_46MainloopSm90TmaGmmaWarpSpecializedImplicitGemmILS5_1ELi7ELi3EN4cute5tupleIJNSA_1CILi1EEESD_SD_EEENS1_36KernelImplicitTmaWarpSpecializedSm90ELi1EEENSB_IJNSC_ILi128EEESH_NSB_IJNSC_ILi64EEEEEEEEENS_10bfloat16_tESL_NSA_8TiledMMAINSA_8MMA_AtomIJNSA_4SM904GMMA28MMA_64x128x16_F32BF16BF16_SSILNSP_5MajorE0ELSR_1ELNSP_7ScaleInE1ELSS_1EEEEEENSA_6LayoutISE_NSB_IJNSC_ILi0EEESW_SW_EEEEENSB_IJNSA_10UnderscoreESZ_SZ_EEEEENS7_6detail26Sm90ImplicitGemmTileTraitsINSA_20SM90_TMA_LOAD_IM2COLENSA_14ComposedLayoutINSA_7SwizzleILi3ELi4ELi3EEENSA_18smem_ptr_flag_bitsILi16EEENSV_INSB_IJNSB_IJNSC_ILi8EEENSC_ILi16EEEEEENSB_IJSI_SD_EEENSB_IJSD_NSC_ILi7EEEEEEEEENSB_IJNSB_IJSI_NSC_ILi512EEEEEENSB_IJSD_SW_EEENSB_IJSW_NSC_ILi8192EEEEEEEEEEEEEvEENS13_INSA_13SM90_TMA_LOADENS15_IS17_S19_NSV_INSB_IJNSB_IJSI_NSC_ILi2EEEEEENSB_IJS1A_S1A_EEES1F_EEENSB_IJNSB_IJSD_NSC_ILi4096EEEEEES1I_S1L_EEEEEEEvEEEENS_8epilogue10collective6detail29Sm90TmaWarpSpecializedAdapterINS23_15DefaultEpilogueISL_NSB_IJNSB_IJllllEEESD_SW_EEES28_NS22_6thread17LinearCombinationISL_Li1EffLNS29_9ScaleType4KindE0ELNS_15FloatRoundStyleE2ESL_EENS_4gemm15EpilogueDefaultEEEEEvvEEEEvNT_6ParamsE,"aw",@nobits
	.sectionflags	@""
	.align	16
	.zero		1024


//--------------------- .nv.shared.reserved.0     --------------------------
	.section	.nv.shared.reserved.0,"aw",@nobits
	.weak		__nv_reservedSMEM_offset_0_alias
	.size		__nv_reservedSMEM_offset_0_alias, 0, 0
	.other		__nv_reservedSMEM_offset_0_alias,@"STO_CUDA_RESERVED_SHARED STV_DEFAULT"
__nv_reservedSMEM_offset_0_alias:
	.zero		0


//--------------------- .nv.global                --------------------------
	.section	.nv.global,"aw",@nobits
.nv.global:
	.type		_ZN39_INTERNAL_ea2ecf02_4_k_cu_7a62271e_27944cute1_E,@object
	.size		_ZN39_INTERNAL_ea2ecf02_4_k_cu_7a62271e_27944cute1_E,(_ZN39_INTERNAL_ea2ecf02_4_k_cu_7a62271e_27944cuda3std3__45__cpo6cbeginE - _ZN39_INTERNAL_ea2ecf02_4_k_cu_7a62271e_27944cute1_E)
_ZN39_INTERNAL_ea2ecf02_4_k_cu_7a62271e_27944cute1_E:
	.zero		1
	.type		_ZN39_INTERNAL_ea2ecf02_4_k_cu_7a62271e_27944cuda3std3__45__cpo6cbeginE,@object
	.size		_ZN39_INTERNAL_ea2ecf02_4_k_cu_7a62271e_27944cuda3std3__45__cpo6cbeginE,(_ZN39_INTERNAL_ea2ecf02_4_k_cu_7a62271e_27944cuda3std3__48in_placeE - _ZN39_INTERNAL_ea2ecf02_4_k_cu_7a62271e_27944cuda3std3__45__cpo6cbeginE)
_ZN39_INTERNAL_ea2ecf02_4_k_cu_7a62271e_27944cuda3std3__45__cpo6cbeginE:
	.zero		1
	.type		_ZN39_INTERNAL_ea2ecf02_4_k_cu_7a62271e_27944cuda3std3__48in_placeE,@object
	.size		_ZN39_INTERNAL_ea2ecf02_4_k_cu_7a62271e_27944cuda3std3__48in_placeE,(_ZN39_INTERNAL_ea2ecf02_4_k_cu_7a62271e_27944cuda3std6ranges3__45__cpo9iter_moveE - _ZN39_INTERNAL_ea2ecf02_4_k_cu_7a62271e_27944cuda3std3__48in_placeE)
_ZN39_INTERNAL_ea2ecf02_4_k_cu_7a62271e_27944cuda3std3__48in_placeE:
	.zero		1
	.type		_ZN39_INTERNAL_ea2ecf02_4_k_cu_7a62271e_27944cuda3std6ranges3__45__cpo9iter_moveE,@object
	.size		_ZN39_INTERNAL_ea2ecf02_4_k_cu_7a62271e_27944cuda3std6ranges3__45__cpo9iter_moveE,(_ZN39_INTERNAL_ea2ecf02_4_k_cu_7a62271e_27944cuda3std3__45__cpo5beginE - _ZN39_INTERNAL_ea2ecf02_4_k_cu_7a62271e_27944cuda3std6ranges3__45__cpo9iter_moveE)
_ZN39_INTERNAL_ea2ecf02_4_k_cu_7a62271e_27944cuda3std6ranges3__45__cpo9iter_moveE:
	.zero		1
	.type		_ZN39_INTERNAL_ea2ecf02_4_k_cu_7a62271e_27944cuda3std3__45__cpo5beginE,@object
	.size		_ZN39_INTERNAL_ea2ecf02_4_k_cu_7a62271e_27944cuda3std3__45__cpo5beginE,(_ZN39_INTERNAL_ea2ecf02_4_k_cu_7a62271e_27944cuda3std3__441_GLOBAL__N__ea2ecf02_4_k_cu_7a62271e_27946ignoreE - _ZN39_INTERNAL_ea2ecf02_4_k_cu_7a62271e_27944cuda3std3__45__cpo5beginE)
_ZN39_INTERNAL_ea2ecf02_4_k_cu_7a62271e_27944cuda3std3__45__cpo5beginE:
	.zero		1
	.type		_ZN39_INTERNAL_ea2ecf02_4_k_cu_7a62271e_27944cuda3std3__441_GLOBAL__N__ea2ecf02_4_k_cu_7a62271e_27946ignoreE,@object
	.size		_ZN39_INTERNAL_ea2ecf02_4_k_cu_7a62271e_27944cuda3std3__441_GLOBAL__N__ea2ecf02_4_k_cu_7a62271e_27946ignoreE,(_ZN39_INTERNAL_ea2ecf02_4_k_cu_7a62271e_27944cute7productE - _ZN39_INTERNAL_ea2ecf02_4_k_cu_7a62271e_27944cuda3std3__441_GLOBAL__N__ea2ecf02_4_k_cu_7a62271e_27946ignoreE)
_ZN39_INTERNAL_ea2ecf02_4_k_cu_7a62271e_27944cuda3std3__441_GLOBAL__N__ea2ecf02_4_k_cu_7a62271e_27946ignoreE:
	.zero		1
	.type		_ZN39_INTERNAL_ea2ecf02_4_k_cu_7a62271e_27944cute7productE,@object
	.size		_ZN39_INTERNAL_ea2ecf02_4_k_cu_7a62271e_27944cute7productE,(_ZN39_INTERNAL_ea2ecf02_4_k_cu_7a62271e_27944cuda3std3__45__cpo3endE - _ZN39_INTERNAL_ea2ecf02_4_k_cu_7a62271e_27944cute7productE)
_ZN39_INTERNAL_ea2ecf02_4_k_cu_7a62271e_27944cute7productE:
	.zero		1
	.type		_ZN39_INTERNAL_ea2ecf02_4_k_cu_7a62271e_27944cuda3std3__45__cpo3endE,@object
	.size		_ZN39_INTERNAL_ea2ecf02_4_k_cu_7a62271e_27944cuda3std3__45__cpo3endE,(_ZN39_INTERNAL_ea2ecf02_4_k_cu_7a62271e_27944cuda3std3__419piecewise_constructE - _ZN39_INTERNAL_ea2ecf02_4_k_cu_7a62271e_27944cuda3std3__45__cpo3endE)
_ZN39_INTERNAL_ea2ecf02_4_k_cu_7a62271e_27944cuda3std3__45__cpo3endE:
	.zero		1
	.type		_ZN39_INTERNAL_ea2ecf02_4_k_cu_7a62271e_27944cuda3std3__419piecewise_constructE,@object
	.size		_ZN39_INTERNAL_ea2ecf02_4_k_cu_7a62271e_27944cuda3std3__419piecewise_constructE,(_ZN39_INTERNAL_ea2ecf02_4_k_cu_7a62271e_27944cuda3std3__45__cpo4cendE - _ZN39_INTERNAL_ea2ecf02_4_k_cu_7a62271e_27944cuda3std3__419piecewise_constructE)
_ZN39_INTERNAL_ea2ecf02_4_k_cu_7a62271e_27944cuda3std3__419piecewise_constructE:
	.zero		1
	.type		_ZN39_INTERNAL_ea2ecf02_4_k_cu_7a62271e_27944cuda3std3__45__cpo4cendE,@object
	.size		_ZN39_INTERNAL_ea2ecf02_4_k_cu_7a62271e_27944cuda3std3__45__cpo4cendE,(_ZN39_INTERNAL_ea2ecf02_4_k_cu_7a62271e_27944cuda3std6ranges3__45__cpo4swapE - _ZN39_INTERNAL_ea2ecf02_4_k_cu_7a62271e_27944cuda3std3__45__cpo4cendE)
_ZN39_INTERNAL_ea2ecf02_4_k_cu_7a62271e_27944cuda3std3__45__cpo4cendE:
	.zero		1
	.type		_ZN39_INTERNAL_ea2ecf02_4_k_cu_7a62271e_27944cuda3std6ranges3__45__cpo4swapE,@object
	.size		_ZN39_INTERNAL_ea2ecf02_4_k_cu_7a62271e_27944cuda3std6ranges3__45__cpo4swapE,(.L_7 - _ZN39_INTERNAL_ea2ecf02_4_k_cu_7a62271e_27944cuda3std6ranges3__45__cpo4swapE)
_ZN39_INTERNAL_ea2ecf02_4_k_cu_7a62271e_27944cuda3std6ranges3__45__cpo4swapE:
	.zero		1
.L_7:


//--------------------- .nv.constant0._ZN7cutlass13device_kernelINS_4conv6kernel13ConvUniversalINS1_16ConvProblemShapeILNS1_8OperatorE1ELi3EEENS1_10collective14CollectiveConvINS1_46MainloopSm90TmaGmmaWarpSpecializedImplicitGemmILS5_1ELi7ELi3EN4cute5tupleIJNSA_1CILi1EEESD_SD_EEENS1_36KernelImplicitTmaWarpSpecializedSm90ELi1EEENSB_IJNSC_ILi128EEESH_NSB_IJNSC_ILi64EEEEEEEEENS_10bfloat16_tESL_NSA_8TiledMMAINSA_8MMA_AtomIJNSA_4SM904GMMA28MMA_64x128x16_F32BF16BF16_SSILNSP_5MajorE0ELSR_1ELNSP_7ScaleInE1ELSS_1EEEEEENSA_6LayoutISE_NSB_IJNSC_ILi0EEESW_SW_EEEEENSB_IJNSA_10UnderscoreESZ_SZ_EEEEENS7_6detail26Sm90ImplicitGemmTileTraitsINSA_20SM90_TMA_LOAD_IM2COLENSA_14ComposedLayoutINSA_7SwizzleILi3ELi4ELi3EEENSA_18smem_ptr_flag_bitsILi16EEENSV_INSB_IJNSB_IJNSC_ILi8EEENSC_ILi16EEEEEENSB_IJSI_SD_EEENSB_IJSD_NSC_ILi7EEEEEEEEENSB_IJNSB_IJSI_NSC_ILi512EEEEEENSB_IJSD_SW_EEENSB_IJSW_NSC_ILi8192EEEEEEEEEEEEEvEENS13_INSA_13SM90_TMA_LOADENS15_IS17_S19_NSV_INSB_IJNSB_IJSI_NSC_ILi2EEEEEENSB_IJS1A_S1A_EEES1F_EEENSB_IJNSB_IJSD_NSC_ILi4096EEEEEES1I_S1L_EEEEEEEvEEEENS_8epilogue10collective6detail29Sm90TmaWarpSpecializedAdapterINS23_15DefaultEpilogueISL_NSB_IJNSB_IJllllEEESD_SW_EEES28_NS22_6thread17LinearCombinationISL_Li1EffLNS29_9ScaleType4KindE0ELNS_15FloatRoundStyleE2ESL_EENS_4gemm15EpilogueDefaultEEEEEvvEEEEvNT_6ParamsE --------------------------
	.section	.nv.constant0._ZN7cutlass13device_kernelINS_4conv6kernel13ConvUniversalINS1_16ConvProblemShapeILNS1_8OperatorE1ELi3EEENS1_10collective14CollectiveConvINS1_46MainloopSm90TmaGmmaWarpSpecializedImplicitGemmILS5_1ELi7ELi3EN4cute5tupleIJNSA_1CILi1EEESD_SD_EEENS1_36KernelImplicitTmaWarpSpecializedSm90ELi1EEENSB_IJNSC_ILi128EEESH_NSB_IJNSC_ILi64EEEEEEEEENS_10bfloat16_tESL_NSA_8TiledMMAINSA_8MMA_AtomIJNSA_4SM904GMMA28MMA_64x128x16_F32BF16BF16_SSILNSP_5MajorE0ELSR_1ELNSP_7ScaleInE1ELSS_1EEEEEENSA_6LayoutISE_NSB_IJNSC_ILi0EEESW_SW_EEEEENSB_IJNSA_10UnderscoreESZ_SZ_EEEEENS7_6detail26Sm90ImplicitGemmTileTraitsINSA_20SM90_TMA_LOAD_IM2COLENSA_14ComposedLayoutINSA_7SwizzleILi3ELi4ELi3EEENSA_18smem_ptr_flag_bitsILi16EEENSV_INSB_IJNSB_IJNSC_ILi8EEENSC_ILi16EEEEEENSB_IJSI_SD_EEENSB_IJSD_NSC_ILi7EEEEEEEEENSB_IJNSB_IJSI_NSC_ILi512EEEEEENSB_IJSD_SW_EEENSB_IJSW_NSC_ILi8192EEEEEEEEEEEEEvEENS13_INSA_13SM90_TMA_LOADENS15_IS17_S19_NSV_INSB_IJNSB_IJSI_NSC_ILi2EEEEEENSB_IJS1A_S1A_EEES1F_EEENSB_IJNSB_IJSD_NSC_ILi4096EEEEEES1I_S1L_EEEEEEEvEEEENS_8epilogue10collective6detail29Sm90TmaWarpSpecializedAdapterINS23_15DefaultEpilogueISL_NSB_IJNSB_IJllllEEESD_SW_EEES28_NS22_6thread17LinearCombinationISL_Li1EffLNS29_9ScaleType4KindE0ELNS_15FloatRoundStyleE2ESL_EENS_4gemm15EpilogueDefaultEEEEEvvEEEEvNT_6ParamsE,"a",@progbits
	.sectionflags	@""
	.align	4
.nv.constant0._ZN7cutlass13device_kernelINS_4conv6kernel13ConvUniversalINS1_16ConvProblemShapeILNS1_8OperatorE1ELi3EEENS1_10collective14CollectiveConvINS1_46MainloopSm90TmaGmmaWarpSpecializedImplicitGemmILS5_1ELi7ELi3EN4cute5tupleIJNSA_1CILi1EEESD_SD_EEENS1_36KernelImplicitTmaWarpSpecializedSm90ELi1EEENSB_IJNSC_ILi128EEESH_NSB_IJNSC_ILi64EEEEEEEEENS_10bfloat16_tESL_NSA_8TiledMMAINSA_8MMA_AtomIJNSA_4SM904GMMA28MMA_64x128x16_F32BF16BF16_SSILNSP_5MajorE0ELSR_1ELNSP_7ScaleInE1ELSS_1EEEEEENSA_6LayoutISE_NSB_IJNSC_ILi0EEESW_SW_EEEEENSB_IJNSA_10UnderscoreESZ_SZ_EEEEENS7_6detail26Sm90ImplicitGemmTileTraitsINSA_20SM90_TMA_LOAD_IM2COLENSA_14ComposedLayoutINSA_7SwizzleILi3ELi4ELi3EEENSA_18smem_ptr_flag_bitsILi16EEENSV_INSB_IJNSB_IJNSC_ILi8EEENSC_ILi16EEEEEENSB_IJSI_SD_EEENSB_IJSD_NSC_ILi7EEEEEEEEENSB_IJNSB_IJSI_NSC_ILi512EEEEEENSB_IJSD_SW_EEENSB_IJSW_NSC_ILi8192EEEEEEEEEEEEEvEENS13_INSA_13SM90_TMA_LOADENS15_IS17_S19_NSV_INSB_IJNSB_IJSI_NSC_ILi2EEEEEENSB_IJS1A_S1A_EEES1F_EEENSB_IJNSB_IJSD_NSC_ILi4096EEEEEES1I_S1L_EEEEEEEvEEEENS_8epilogue10collective6detail29Sm90TmaWarpSpecializedAdapterINS23_15DefaultEpilogueISL_NSB_IJNSB_IJllllEEESD_SW_EEES28_NS22_6thread17LinearCombinationISL_Li1EffLNS29_9ScaleType4KindE0ELNS_15FloatRoundStyleE2ESL_EENS_4gemm15EpilogueDefaultEEEEEvvEEEEvNT_6ParamsE:
	.zero		1664


//--------------------- SYMBOLS --------------------------

	.type		.nv.reservedSmem.offset0,@object
	.size		.nv.reservedSmem.offset0,0x4
